//
// Generated by NVIDIA NVVM Compiler
//
// Compiler Build ID: CL-36424714
// Cuda compilation tools, release 13.0, V13.0.88
// Based on NVVM 20.0.0
//

.version 9.0
.target sm_100
.address_size 64

	// .globl	_Z16l1_normalizationPKfPfmm

.visible .entry _Z16l1_normalizationPKfPfmm(
	.param .u64 .ptr .align 1 _Z16l1_normalizationPKfPfmm_param_0,
	.param .u64 .ptr .align 1 _Z16l1_normalizationPKfPfmm_param_1,
	.param .u64 _Z16l1_normalizationPKfPfmm_param_2,
	.param .u64 _Z16l1_normalizationPKfPfmm_param_3
)
{
	.reg .pred 	%p<20>;
	.reg .b32 	%r<5>;
	.reg .b32 	%f<142>;
	.reg .b64 	%rd<164>;

	ld.param.u64 	%rd41, [_Z16l1_normalizationPKfPfmm_param_0];
	ld.param.u64 	%rd42, [_Z16l1_normalizationPKfPfmm_param_1];
	ld.param.u64 	%rd43, [_Z16l1_normalizationPKfPfmm_param_2];
	ld.param.u64 	%rd40, [_Z16l1_normalizationPKfPfmm_param_3];
	cvta.to.global.u64 	%rd1, %rd42;
	cvta.to.global.u64 	%rd2, %rd41;
	mov.u32 	%r1, %tid.x;
	mov.u32 	%r2, %ctaid.x;
	mov.u32 	%r3, %ntid.x;
	mad.lo.s32 	%r4, %r2, %r3, %r1;
	cvt.s64.s32 	%rd3, %r4;
	setp.le.u64 	%p1, %rd43, %rd3;
	@%p1 bra 	$L__BB0_25;
	setp.eq.s64 	%p2, %rd40, 0;
	mov.f32 	%f140, 0f00000000;
	@%p2 bra 	$L__BB0_13;
	mul.lo.s64 	%rd4, %rd40, %rd3;
	and.b64  	%rd5, %rd40, 15;
	setp.lt.u64 	%p3, %rd40, 16;
	mov.f32 	%f140, 0f00000000;
	mov.b64 	%rd151, 0;
	@%p3 bra 	$L__BB0_5;
	and.b64  	%rd151, %rd40, -16;
	shl.b64 	%rd45, %rd4, 2;
	add.s64 	%rd46, %rd45, %rd2;
	add.s64 	%rd156, %rd46, 32;
	mov.f32 	%f140, 0f00000000;
	mov.u64 	%rd157, %rd151;
$L__BB0_4:
	.pragma "nounroll";
	ld.global.f32 	%f18, [%rd156+-32];
	abs.f32 	%f19, %f18;
	add.f32 	%f20, %f140, %f19;
	ld.global.f32 	%f21, [%rd156+-28];
	abs.f32 	%f22, %f21;
	add.f32 	%f23, %f20, %f22;
	ld.global.f32 	%f24, [%rd156+-24];
	abs.f32 	%f25, %f24;
	add.f32 	%f26, %f23, %f25;
	ld.global.f32 	%f27, [%rd156+-20];
	abs.f32 	%f28, %f27;
	add.f32 	%f29, %f26, %f28;
	ld.global.f32 	%f30, [%rd156+-16];
	abs.f32 	%f31, %f30;
	add.f32 	%f32, %f29, %f31;
	ld.global.f32 	%f33, [%rd156+-12];
	abs.f32 	%f34, %f33;
	add.f32 	%f35, %f32, %f34;
	ld.global.f32 	%f36, [%rd156+-8];
	abs.f32 	%f37, %f36;
	add.f32 	%f38, %f35, %f37;
	ld.global.f32 	%f39, [%rd156+-4];
	abs.f32 	%f40, %f39;
	add.f32 	%f41, %f38, %f40;
	ld.global.f32 	%f42, [%rd156];
	abs.f32 	%f43, %f42;
	add.f32 	%f44, %f41, %f43;
	ld.global.f32 	%f45, [%rd156+4];
	abs.f32 	%f46, %f45;
	add.f32 	%f47, %f44, %f46;
	ld.global.f32 	%f48, [%rd156+8];
	abs.f32 	%f49, %f48;
	add.f32 	%f50, %f47, %f49;
	ld.global.f32 	%f51, [%rd156+12];
	abs.f32 	%f52, %f51;
	add.f32 	%f53, %f50, %f52;
	ld.global.f32 	%f54, [%rd156+16];
	abs.f32 	%f55, %f54;
	add.f32 	%f56, %f53, %f55;
	ld.global.f32 	%f57, [%rd156+20];
	abs.f32 	%f58, %f57;
	add.f32 	%f59, %f56, %f58;
	ld.global.f32 	%f60, [%rd156+24];
	abs.f32 	%f61, %f60;
	add.f32 	%f62, %f59, %f61;
	ld.global.f32 	%f63, [%rd156+28];
	abs.f32 	%f64, %f63;
	add.f32 	%f140, %f62, %f64;
	add.s64 	%rd157, %rd157, -16;
	add.s64 	%rd156, %rd156, 64;
	setp.eq.s64 	%p4, %rd157, 0;
	@%p4 bra 	$L__BB0_5;
	bra.uni 	$L__BB0_4;
$L__BB0_5:
	setp.eq.s64 	%p5, %rd5, 0;
	@%p5 bra 	$L__BB0_13;
	and.b64  	%rd9, %rd40, 7;
	setp.lt.u64 	%p6, %rd5, 8;
	@%p6 bra 	$L__BB0_8;
	add.s64 	%rd47, %rd151, %rd4;
	shl.b64 	%rd48, %rd47, 2;
	add.s64 	%rd49, %rd2, %rd48;
	ld.global.f32 	%f66, [%rd49];
	abs.f32 	%f67, %f66;
	add.f32 	%f68, %f140, %f67;
	add.s64 	%rd50, %rd151, 1;
	and.b64  	%rd51, %rd50, 4294967295;
	add.s64 	%rd52, %rd51, %rd4;
	shl.b64 	%rd53, %rd52, 2;
	add.s64 	%rd54, %rd2, %rd53;
	ld.global.f32 	%f69, [%rd54];
	abs.f32 	%f70, %f69;
	add.f32 	%f71, %f68, %f70;
	add.s64 	%rd55, %rd151, 2;
	and.b64  	%rd56, %rd55, 4294967295;
	add.s64 	%rd57, %rd56, %rd4;
	shl.b64 	%rd58, %rd57, 2;
	add.s64 	%rd59, %rd2, %rd58;
	ld.global.f32 	%f72, [%rd59];
	abs.f32 	%f73, %f72;
	add.f32 	%f74, %f71, %f73;
	add.s64 	%rd60, %rd151, 3;
	and.b64  	%rd61, %rd60, 4294967295;
	add.s64 	%rd62, %rd61, %rd4;
	shl.b64 	%rd63, %rd62, 2;
	add.s64 	%rd64, %rd2, %rd63;
	ld.global.f32 	%f75, [%rd64];
	abs.f32 	%f76, %f75;
	add.f32 	%f77, %f74, %f76;
	add.s64 	%rd65, %rd151, 4;
	and.b64  	%rd66, %rd65, 4294967295;
	add.s64 	%rd67, %rd66, %rd4;
	shl.b64 	%rd68, %rd67, 2;
	add.s64 	%rd69, %rd2, %rd68;
	ld.global.f32 	%f78, [%rd69];
	abs.f32 	%f79, %f78;
	add.f32 	%f80, %f77, %f79;
	add.s64 	%rd70, %rd151, 5;
	and.b64  	%rd71, %rd70, 4294967295;
	add.s64 	%rd72, %rd71, %rd4;
	shl.b64 	%rd73, %rd72, 2;
	add.s64 	%rd74, %rd2, %rd73;
	ld.global.f32 	%f81, [%rd74];
	abs.f32 	%f82, %f81;
	add.f32 	%f83, %f80, %f82;
	add.s64 	%rd75, %rd151, 6;
	and.b64  	%rd76, %rd75, 4294967295;
	add.s64 	%rd77, %rd76, %rd4;
	shl.b64 	%rd78, %rd77, 2;
	add.s64 	%rd79, %rd2, %rd78;
	ld.global.f32 	%f84, [%rd79];
	abs.f32 	%f85, %f84;
	add.f32 	%f86, %f83, %f85;
	add.s64 	%rd80, %rd151, 7;
	and.b64  	%rd81, %rd80, 4294967295;
	add.s64 	%rd82, %rd81, %rd4;
	shl.b64 	%rd83, %rd82, 2;
	add.s64 	%rd84, %rd2, %rd83;
	ld.global.f32 	%f87, [%rd84];
	abs.f32 	%f88, %f87;
	add.f32 	%f140, %f86, %f88;
	add.s64 	%rd85, %rd151, 8;
	and.b64  	%rd151, %rd85, 4294967295;
$L__BB0_8:
	setp.eq.s64 	%p7, %rd9, 0;
	@%p7 bra 	$L__BB0_13;
	and.b64  	%rd154, %rd40, 3;
	setp.lt.u64 	%p8, %rd9, 4;
	@%p8 bra 	$L__BB0_11;
	add.s64 	%rd86, %rd151, %rd4;
	shl.b64 	%rd87, %rd86, 2;
	add.s64 	%rd88, %rd2, %rd87;
	ld.global.f32 	%f90, [%rd88];
	abs.f32 	%f91, %f90;
	add.f32 	%f92, %f140, %f91;
	add.s64 	%rd89, %rd151, 1;
	and.b64  	%rd90, %rd89, 4294967295;
	add.s64 	%rd91, %rd90, %rd4;
	shl.b64 	%rd92, %rd91, 2;
	add.s64 	%rd93, %rd2, %rd92;
	ld.global.f32 	%f93, [%rd93];
	abs.f32 	%f94, %f93;
	add.f32 	%f95, %f92, %f94;
	add.s64 	%rd94, %rd151, 2;
	and.b64  	%rd95, %rd94, 4294967295;
	add.s64 	%rd96, %rd95, %rd4;
	shl.b64 	%rd97, %rd96, 2;
	add.s64 	%rd98, %rd2, %rd97;
	ld.global.f32 	%f96, [%rd98];
	abs.f32 	%f97, %f96;
	add.f32 	%f98, %f95, %f97;
	add.s64 	%rd99, %rd151, 3;
	and.b64  	%rd100, %rd99, 4294967295;
	add.s64 	%rd101, %rd100, %rd4;
	shl.b64 	%rd102, %rd101, 2;
	add.s64 	%rd103, %rd2, %rd102;
	ld.global.f32 	%f99, [%rd103];
	abs.f32 	%f100, %f99;
	add.f32 	%f140, %f98, %f100;
	add.s64 	%rd104, %rd151, 4;
	and.b64  	%rd151, %rd104, 4294967295;
$L__BB0_11:
	setp.eq.s64 	%p9, %rd154, 0;
	@%p9 bra 	$L__BB0_13;
$L__BB0_12:
	.pragma "nounroll";
	add.s64 	%rd105, %rd151, %rd4;
	shl.b64 	%rd106, %rd105, 2;
	add.s64 	%rd107, %rd2, %rd106;
	ld.global.f32 	%f101, [%rd107];
	abs.f32 	%f102, %f101;
	add.f32 	%f140, %f140, %f102;
	add.s64 	%rd108, %rd151, 1;
	and.b64  	%rd151, %rd108, 4294967295;
	add.s64 	%rd154, %rd154, -1;
	setp.ne.s64 	%p10, %rd154, 0;
	@%p10 bra 	$L__BB0_12;
$L__BB0_13:
	setp.eq.s64 	%p11, %rd40, 0;
	@%p11 bra 	$L__BB0_25;
	mul.lo.s64 	%rd19, %rd40, %rd3;
	and.b64  	%rd20, %rd40, 7;
	setp.lt.u64 	%p12, %rd40, 8;
	mov.b64 	%rd161, 0;
	@%p12 bra 	$L__BB0_17;
	and.b64  	%rd161, %rd40, -8;
	shl.b64 	%rd110, %rd19, 2;
	add.s64 	%rd111, %rd110, 16;
	add.s64 	%rd159, %rd2, %rd111;
	add.s64 	%rd158, %rd1, %rd111;
	mov.u64 	%rd160, %rd161;
$L__BB0_16:
	.pragma "nounroll";
	ld.global.f32 	%f103, [%rd159+-16];
	div.rn.f32 	%f104, %f103, %f140;
	st.global.f32 	[%rd158+-16], %f104;
	ld.global.f32 	%f105, [%rd159+-12];
	div.rn.f32 	%f106, %f105, %f140;
	st.global.f32 	[%rd158+-12], %f106;
	ld.global.f32 	%f107, [%rd159+-8];
	div.rn.f32 	%f108, %f107, %f140;
	st.global.f32 	[%rd158+-8], %f108;
	ld.global.f32 	%f109, [%rd159+-4];
	div.rn.f32 	%f110, %f109, %f140;
	st.global.f32 	[%rd158+-4], %f110;
	ld.global.f32 	%f111, [%rd159];
	div.rn.f32 	%f112, %f111, %f140;
	st.global.f32 	[%rd158], %f112;
	ld.global.f32 	%f113, [%rd159+4];
	div.rn.f32 	%f114, %f113, %f140;
	st.global.f32 	[%rd158+4], %f114;
	ld.global.f32 	%f115, [%rd159+8];
	div.rn.f32 	%f116, %f115, %f140;
	st.global.f32 	[%rd158+8], %f116;
	ld.global.f32 	%f117, [%rd159+12];
	div.rn.f32 	%f118, %f117, %f140;
	st.global.f32 	[%rd158+12], %f118;
	add.s64 	%rd160, %rd160, -8;
	add.s64 	%rd159, %rd159, 32;
	add.s64 	%rd158, %rd158, 32;
	setp.ne.s64 	%p13, %rd160, 0;
	@%p13 bra 	$L__BB0_16;
$L__BB0_17:
	setp.eq.s64 	%p14, %rd20, 0;
	@%p14 bra 	$L__BB0_25;
	and.b64  	%rd35, %rd40, 3;
	setp.lt.u64 	%p15, %rd20, 4;
	@%p15 bra 	$L__BB0_20;
	add.s64 	%rd112, %rd161, %rd19;
	shl.b64 	%rd113, %rd112, 2;
	add.s64 	%rd114, %rd2, %rd113;
	ld.global.f32 	%f119, [%rd114];
	div.rn.f32 	%f120, %f119, %f140;
	add.s64 	%rd115, %rd1, %rd113;
	st.global.f32 	[%rd115], %f120;
	add.s64 	%rd116, %rd161, 1;
	and.b64  	%rd117, %rd116, 4294967295;
	add.s64 	%rd118, %rd117, %rd19;
	shl.b64 	%rd119, %rd118, 2;
	add.s64 	%rd120, %rd2, %rd119;
	ld.global.f32 	%f121, [%rd120];
	div.rn.f32 	%f122, %f121, %f140;
	add.s64 	%rd121, %rd1, %rd119;
	st.global.f32 	[%rd121], %f122;
	add.s64 	%rd122, %rd161, 2;
	and.b64  	%rd123, %rd122, 4294967295;
	add.s64 	%rd124, %rd123, %rd19;
	shl.b64 	%rd125, %rd124, 2;
	add.s64 	%rd126, %rd2, %rd125;
	ld.global.f32 	%f123, [%rd126];
	div.rn.f32 	%f124, %f123, %f140;
	add.s64 	%rd127, %rd1, %rd125;
	st.global.f32 	[%rd127], %f124;
	add.s64 	%rd128, %rd161, 3;
	and.b64  	%rd129, %rd128, 4294967295;
	add.s64 	%rd130, %rd129, %rd19;
	shl.b64 	%rd131, %rd130, 2;
	add.s64 	%rd132, %rd2, %rd131;
	ld.global.f32 	%f125, [%rd132];
	div.rn.f32 	%f126, %f125, %f140;
	add.s64 	%rd133, %rd1, %rd131;
	st.global.f32 	[%rd133], %f126;
	add.s64 	%rd134, %rd161, 4;
	and.b64  	%rd161, %rd134, 4294967295;
$L__BB0_20:
	setp.eq.s64 	%p16, %rd35, 0;
	@%p16 bra 	$L__BB0_25;
	setp.eq.s64 	%p17, %rd35, 1;
	@%p17 bra 	$L__BB0_23;
	add.s64 	%rd135, %rd161, %rd19;
	shl.b64 	%rd136, %rd135, 2;
	add.s64 	%rd137, %rd2, %rd136;
	ld.global.f32 	%f127, [%rd137];
	div.rn.f32 	%f128, %f127, %f140;
	add.s64 	%rd138, %rd1, %rd136;
	st.global.f32 	[%rd138], %f128;
	add.s64 	%rd139, %rd161, 1;
	and.b64  	%rd140, %rd139, 4294967295;
	add.s64 	%rd141, %rd140, %rd19;
	shl.b64 	%rd142, %rd141, 2;
	add.s64 	%rd143, %rd2, %rd142;
	ld.global.f32 	%f129, [%rd143];
	div.rn.f32 	%f130, %f129, %f140;
	add.s64 	%rd144, %rd1, %rd142;
	st.global.f32 	[%rd144], %f130;
	add.s64 	%rd145, %rd161, 2;
	and.b64  	%rd161, %rd145, 4294967295;
$L__BB0_23:
	and.b64  	%rd146, %rd40, 1;
	setp.eq.b64 	%p18, %rd146, 1;
	not.pred 	%p19, %p18;
	@%p19 bra 	$L__BB0_25;
	add.s64 	%rd147, %rd161, %rd19;
	shl.b64 	%rd148, %rd147, 2;
	add.s64 	%rd149, %rd2, %rd148;
	ld.global.f32 	%f131, [%rd149];
	div.rn.f32 	%f132, %f131, %f140;
	add.s64 	%rd150, %rd1, %rd148;
	st.global.f32 	[%rd150], %f132;
$L__BB0_25:
	ret;

}


// ===== COMPILED SASS (sm_100) =====

	.target	sm_100

	.elftype	@"ET_EXEC"


//--------------------- .note.nv.tkinfo           --------------------------
	.section	.note.nv.tkinfo,"",@"SHT_NOTE"
	.sectionflags	@"SHF_NOTE_NV_TKINFO"
	.tkinfo
        /*0018*/ 	.word	0x00000002
        /*0030*/ 	.string	""
        /*0030*/ 	.string	"ptxas"
        /*0030*/ 	.string	"Cuda compilation tools, release 13.0, V13.0.88"
        /*0030*/ 	.string	"Build cuda_13.0.r13.0/compiler.36424714_0"
        /*0030*/ 	.string	"-arch sm_100 -m 64 "



//--------------------- .note.nv.cuinfo           --------------------------
	.section	.note.nv.cuinfo,"",@"SHT_NOTE"
	.sectionflags	@"SHF_NOTE_NV_CUINFO"
        /*0018*/ 	.short	0x0002
        /*001a*/ 	.short	0x0064
        /*001c*/ 	.short	0x0082
	.zero		2


//--------------------- .nv.info                  --------------------------
	.section	.nv.info,"",@"SHT_CUDA_INFO"
	.align	4


	//----- nvinfo : EIATTR_REGCOUNT
	.align		4
        /*0000*/ 	.byte	0x04, 0x2f
        /*0002*/ 	.short	(.L_1 - .L_0)
	.align		4
.L_0:
        /*0004*/ 	.word	index@(_Z16l1_normalizationPKfPfmm)
        /*0008*/ 	.word	0x0000001f


	//----- nvinfo : EIATTR_FRAME_SIZE
	.align		4
.L_1:
        /*000c*/ 	.byte	0x04, 0x11
        /*000e*/ 	.short	(.L_3 - .L_2)
	.align		4
.L_2:
        /*0010*/ 	.word	index@($__internal_0_$__cuda_sm3x_div_rn_noftz_f32_slowpath)
        /*0014*/ 	.word	0x00000000


	//----- nvinfo : EIATTR_FRAME_SIZE
	.align		4
.L_3:
        /*0018*/ 	.byte	0x04, 0x11
        /*001a*/ 	.short	(.L_5 - .L_4)
	.align		4
.L_4:
        /*001c*/ 	.word	index@(_Z16l1_normalizationPKfPfmm)
        /*0020*/ 	.word	0x00000000


	//----- nvinfo : EIATTR_MIN_STACK_SIZE
	.align		4
.L_5:
        /*0024*/ 	.byte	0x04, 0x12
        /*0026*/ 	.short	(.L_7 - .L_6)
	.align		4
.L_6:
        /*0028*/ 	.word	index@(_Z16l1_normalizationPKfPfmm)
        /*002c*/ 	.word	0x00000000
.L_7:


//--------------------- .nv.compat                --------------------------
	.section	.nv.compat,"",@"SHT_CUDA_COMPAT_INFO"
	.align	4
        /*0000*/ 	.byte	0x02, 0x09, 0x00, 0x00, 0x02, 0x02, 0x01, 0x00, 0x02, 0x05, 0x05, 0x00, 0x03, 0x07, 0x01, 0x01
        /*0010*/ 	.byte	0x02, 0x03, 0x00, 0x00, 0x02, 0x06, 0x01, 0x00, 0x04, 0x0b, 0x08, 0x00, 0x01, 0x00, 0x00, 0x00
        /*0020*/ 	.byte	0x00, 0x00, 0x00, 0x00


//--------------------- .nv.info._Z16l1_normalizationPKfPfmm --------------------------
	.section	.nv.info._Z16l1_normalizationPKfPfmm,"",@"SHT_CUDA_INFO"
	.sectionflags	@""
	.align	4


	//----- nvinfo : EIATTR_CUDA_API_VERSION
	.align		4
        /*0000*/ 	.byte	0x04, 0x37
        /*0002*/ 	.short	(.L_9 - .L_8)
.L_8:
        /*0004*/ 	.word	0x00000082


	//----- nvinfo : EIATTR_KPARAM_INFO
	.align		4
.L_9:
        /*0008*/ 	.byte	0x04, 0x17
        /*000a*/ 	.short	(.L_11 - .L_10)
.L_10:
        /*000c*/ 	.word	0x00000000
        /*0010*/ 	.short	0x0003
        /*0012*/ 	.short	0x0018
        /*0014*/ 	.byte	0x00, 0xf0, 0x21, 0x00


	//----- nvinfo : EIATTR_KPARAM_INFO
	.align		4
.L_11:
        /*0018*/ 	.byte	0x04, 0x17
        /*001a*/ 	.short	(.L_13 - .L_12)
.L_12:
        /*001c*/ 	.word	0x00000000
        /*0020*/ 	.short	0x0002
        /*0022*/ 	.short	0x0010
        /*0024*/ 	.byte	0x00, 0xf0, 0x21, 0x00


	//----- nvinfo : EIATTR_KPARAM_INFO
	.align		4
.L_13:
        /*0028*/ 	.byte	0x04, 0x17
        /*002a*/ 	.short	(.L_15 - .L_14)
.L_14:
        /*002c*/ 	.word	0x00000000
        /*0030*/ 	.short	0x0001
        /*0032*/ 	.short	0x0008
        /*0034*/ 	.byte	0x00, 0xf5, 0x21, 0x00


	//----- nvinfo : EIATTR_KPARAM_INFO
	.align		4
.L_15:
        /*0038*/ 	.byte	0x04, 0x17
        /*003a*/ 	.short	(.L_17 - .L_16)
.L_16:
        /*003c*/ 	.word	0x00000000
        /*0040*/ 	.short	0x0000
        /*0042*/ 	.short	0x0000
        /*0044*/ 	.byte	0x00, 0xf5, 0x21, 0x00


	//----- nvinfo : EIATTR_SPARSE_MMA_MASK
	.align		4
.L_17:
        /*0048*/ 	.byte	0x03, 0x50
        /*004a*/ 	.short	0x0000


	//----- nvinfo : EIATTR_MAXREG_COUNT
	.align		4
        /*004c*/ 	.byte	0x03, 0x1b
        /*004e*/ 	.short	0x00ff


	//----- nvinfo : EIATTR_MERCURY_ISA_VERSION
	.align		4
        /*0050*/ 	.byte	0x03, 0x5f
        /*0052*/ 	.short	0x0101


	//----- nvinfo : EIATTR_VRC_CTA_INIT_COUNT
	.align		4
        /*0054*/ 	.byte	0x02, 0x4a
	.zero		1
	.zero		1


	//----- nvinfo : EIATTR_EXIT_INSTR_OFFSETS
	.align		4
        /*0058*/ 	.byte	0x04, 0x1c
        /*005a*/ 	.short	(.L_19 - .L_18)


	//   ....[0]....
.L_18:
        /*005c*/ 	.word	0x00000090


	//   ....[1]....
        /*0060*/ 	.word	0x00000c80


	//   ....[2]....
        /*0064*/ 	.word	0x00001660


	//   ....[3]....
        /*0068*/ 	.word	0x00001d60


	//   ....[4]....
        /*006c*/ 	.word	0x00002130


	//   ....[5]....
        /*0070*/ 	.word	0x000022e0


	//----- nvinfo : EIATTR_CRS_STACK_SIZE
	.align		4
.L_19:
        /*0074*/ 	.byte	0x04, 0x1e
        /*0076*/ 	.short	(.L_21 - .L_20)
.L_20:
        /*0078*/ 	.word	0x00000000


	//----- nvinfo : EIATTR_CBANK_PARAM_SIZE
	.align		4
.L_21:
        /*007c*/ 	.byte	0x03, 0x19
        /*007e*/ 	.short	0x0020


	//----- nvinfo : EIATTR_PARAM_CBANK
	.align		4
        /*0080*/ 	.byte	0x04, 0x0a
        /*0082*/ 	.short	(.L_23 - .L_22)
	.align		4
.L_22:
        /*0084*/ 	.word	index@(.nv.constant0._Z16l1_normalizationPKfPfmm)
        /*0088*/ 	.short	0x0380
        /*008a*/ 	.short	0x0020


	//----- nvinfo : EIATTR_SW_WAR
	.align		4
.L_23:
        /*008c*/ 	.byte	0x04, 0x36
        /*008e*/ 	.short	(.L_25 - .L_24)
.L_24:
        /*0090*/ 	.word	0x00000008
.L_25:


//--------------------- .nv.callgraph             --------------------------
	.section	.nv.callgraph,"",@"SHT_CUDA_CALLGRAPH"
	.align	4
	.sectionentsize	8
	.align		4
        /*0000*/ 	.word	0x00000000
	.align		4
        /*0004*/ 	.word	0xffffffff
	.align		4
        /*0008*/ 	.word	0x00000000
	.align		4
        /*000c*/ 	.word	0xfffffffe
	.align		4
        /*0010*/ 	.word	0x00000000
	.align		4
        /*0014*/ 	.word	0xfffffffd
	.align		4
        /*0018*/ 	.word	0x00000000
	.align		4
        /*001c*/ 	.word	0xfffffffc


//--------------------- .text._Z16l1_normalizationPKfPfmm --------------------------
	.section	.text._Z16l1_normalizationPKfPfmm,"ax",@progbits
	.align	128
        .global         _Z16l1_normalizationPKfPfmm
        .type           _Z16l1_normalizationPKfPfmm,@function
        .size           _Z16l1_normalizationPKfPfmm,(.L_x_52 - _Z16l1_normalizationPKfPfmm)
        .other          _Z16l1_normalizationPKfPfmm,@"STO_CUDA_ENTRY STV_DEFAULT"
_Z16l1_normalizationPKfPfmm:
.text._Z16l1_normalizationPKfPfmm:
[----:B------:R-:W-:Y:S01]  /*0000*/  LDC R1, c[0x0][0x37c] ;  /* 0x0000df00ff017b82 */ /* 0x000fe20000000800 */
[----:B------:R-:W0:Y:S07]  /*0010*/  S2R R14, SR_TID.X ;  /* 0x00000000000e7919 */ /* 0x000e2e0000002100 */
[----:B------:R-:W0:Y:S01]  /*0020*/  S2UR UR4, SR_CTAID.X ;  /* 0x00000000000479c3 */ /* 0x000e220000002500 */
[----:B------:R-:W1:Y:S07]  /*0030*/  LDCU.64 UR6, c[0x0][0x390] ;  /* 0x00007200ff0677ac */ /* 0x000e6e0008000a00 */
[----:B------:R-:W0:Y:S02]  /*0040*/  LDC R3, c[0x0][0x360] ;  /* 0x0000d800ff037b82 */ /* 0x000e240000000800 */
[----:B0-----:R-:W-:-:S05]  /*0050*/  IMAD R14, R3, UR4, R14 ;  /* 0x00000004030e7c24 */ /* 0x001fca000f8e020e */
[----:B-1----:R-:W-:Y:S02]  /*0060*/  ISETP.GE.U32.AND P0, PT, R14, UR6, PT ;  /* 0x000000060e007c0c */ /* 0x002fe4000bf06070 */
[----:B------:R-:W-:-:S04]  /*0070*/  SHF.R.S32.HI R0, RZ, 0x1f, R14 ;  /* 0x0000001fff007819 */ /* 0x000fc8000001140e */
[----:B------:R-:W-:-:S13]  /*0080*/  ISETP.GE.U32.AND.EX P0, PT, R0, UR7, PT, P0 ;  /* 0x0000000700007c0c */ /* 0x000fda000bf06100 */
[----:B------:R-:W-:Y:S05]  /*0090*/  @P0 EXIT ;  /* 0x000000000000094d */ /* 0x000fea0003800000 */
[----:B------:R-:W0:Y:S01]  /*00a0*/  LDCU.64 UR4, c[0x0][0x398] ;  /* 0x00007300ff0477ac */ /* 0x000e220008000a00 */
[----:B------:R-:W-:Y:S01]  /*00b0*/  IMAD.MOV.U32 R3, RZ, RZ, RZ ;  /* 0x000000ffff037224 */ /* 0x000fe200078e00ff */
[----:B------:R-:W1:Y:S01]  /*00c0*/  LDCU.64 UR8, c[0x0][0x358] ;  /* 0x00006b00ff0877ac */ /* 0x000e620008000a00 */
[----:B0-----:R-:W-:-:S04]  /*00d0*/  UISETP.NE.U32.AND UP0, UPT, UR4, URZ, UPT ;  /* 0x000000ff0400728c */ /* 0x001fc8000bf05070 */
[----:B------:R-:W-:-:S09]  /*00e0*/  UISETP.NE.AND.EX UP0, UPT, UR5, URZ, UPT, UP0 ;  /* 0x000000ff0500728c */ /* 0x000fd2000bf05300 */
[----:B-1----:R-:W-:Y:S05]  /*00f0*/  BRA.U !UP0, `(.L_x_0) ;  /* 0x0000000908d47547 */ /* 0x002fea000b800000 */
[----:B------:R-:W-:Y:S02]  /*0100*/  UISETP.GE.U32.AND UP1, UPT, UR4, 0x10, UPT ;  /* 0x000000100400788c */ /* 0x000fe4000bf26070 */
[----:B------:R-:W-:Y:S01]  /*0110*/  IMAD R3, R0, UR4, RZ ;  /* 0x0000000400037c24 */ /* 0x000fe2000f8e02ff */
[----:B------:R-:W-:Y:S02]  /*0120*/  ULOP3.LUT UR10, UR4, 0xf, URZ, 0xc0, !UPT ;  /* 0x0000000f040a7892 */ /* 0x000fe4000f8ec0ff */
[C---:B------:R-:W-:Y:S01]  /*0130*/  IMAD.WIDE.U32 R4, R14.reuse, UR4, RZ ;  /* 0x000000040e047c25 */ /* 0x040fe2000f8e00ff */
[----:B------:R-:W-:Y:S02]  /*0140*/  UISETP.GE.U32.AND.EX UP1, UPT, UR5, URZ, UPT, UP1 ;  /* 0x000000ff0500728c */ /* 0x000fe4000bf26110 */
[----:B------:R-:W-:Y:S01]  /*0150*/  UISETP.NE.U32.AND UP0, UPT, UR10, URZ, UPT ;  /* 0x000000ff0a00728c */ /* 0x000fe2000bf05070 */
[----:B------:R-:W-:Y:S01]  /*0160*/  IMAD R9, R14, UR5, R3 ;  /* 0x000000050e097c24 */ /* 0x000fe2000f8e0203 */
[----:B------:R-:W-:Y:S01]  /*0170*/  UMOV UR5, URZ ;  /* 0x000000ff00057c82 */ /* 0x000fe20008000000 */
[----:B------:R-:W-:Y:S01]  /*0180*/  IMAD.MOV.U32 R3, RZ, RZ, RZ ;  /* 0x000000ffff037224 */ /* 0x000fe200078e00ff */
[----:B------:R-:W-:Y:S01]  /*0190*/  UISETP.NE.AND.EX UP0, UPT, URZ, URZ, UPT, UP0 ;  /* 0x000000ffff00728c */ /* 0x000fe2000bf05300 */
[----:B------:R-:W-:Y:S01]  /*01a0*/  IMAD.IADD R9, R5, 0x1, R9 ;  /* 0x0000000105097824 */ /* 0x000fe200078e0209 */
[----:B------:R-:W-:Y:S01]  /*01b0*/  UMOV UR6, URZ ;  /* 0x000000ff00067c82 */ /* 0x000fe20008000000 */
[----:B------:R-:W-:Y:S08]  /*01c0*/  BRA.U !UP1, `(.L_x_1) ;  /* 0x0000000109c47547 */ /* 0x000ff0000b800000 */
[----:B------:R-:W0:Y:S01]  /*01d0*/  LDCU.64 UR12, c[0x0][0x380] ;  /* 0x00007000ff0c77ac */ /* 0x000e220008000a00 */
[----:B------:R-:W-:Y:S01]  /*01e0*/  IMAD.MOV.U32 R3, RZ, RZ, RZ ;  /* 0x000000ffff037224 */ /* 0x000fe200078e00ff */
[----:B------:R-:W1:Y:S01]  /*01f0*/  LDCU UR6, c[0x0][0x39c] ;  /* 0x00007380ff0677ac */ /* 0x000e620008000800 */
[----:B------:R-:W-:-:S07]  /*0200*/  ULOP3.LUT UR5, UR4, 0xfffffff0, URZ, 0xc0, !UPT ;  /* 0xfffffff004057892 */ /* 0x000fce000f8ec0ff */
[----:B------:R-:W-:Y:S01]  /*0210*/  UMOV UR4, UR5 ;  /* 0x0000000500047c82 */ /* 0x000fe20008000000 */
[----:B0-----:R-:W-:-:S04]  /*0220*/  LEA R6, P0, R4, UR12, 0x2 ;  /* 0x0000000c04067c11 */ /* 0x001fc8000f8010ff */
[----:B------:R-:W-:Y:S01]  /*0230*/  IADD3 R6, P1, PT, R6, 0x20, RZ ;  /* 0x0000002006067810 */ /* 0x000fe20007f3e0ff */
[----:B-1----:R-:W-:Y:S01]  /*0240*/  UMOV UR7, UR6 ;  /* 0x0000000600077c82 */ /* 0x002fe20008000000 */
[----:B------:R-:W-:-:S05]  /*0250*/  LEA.HI.X R7, R4, UR13, R9, 0x2, P0 ;  /* 0x0000000d04077c11 */ /* 0x000fca00080f1409 */
[----:B------:R-:W-:-:S07]  /*0260*/  IMAD.X R7, RZ, RZ, R7, P1 ;  /* 0x000000ffff077224 */ /* 0x000fce00008e0607 */
.L_x_2:
[----:B------:R-:W2:Y:S04]  /*0270*/  LDG.E R20, desc[UR8][R6.64+-0x20] ;  /* 0xffffe00806147981 */ /* 0x000ea8000c1e1900 */
[----:B------:R-:W3:Y:S04]  /*0280*/  LDG.E R19, desc[UR8][R6.64+-0x1c] ;  /* 0xffffe40806137981 */ /* 0x000ee8000c1e1900 */
[----:B------:R-:W4:Y:S04]  /*0290*/  LDG.E R22, desc[UR8][R6.64+-0x18] ;  /* 0xffffe80806167981 */ /* 0x000f28000c1e1900 */
[----:B------:R-:W5:Y:S04]  /*02a0*/  LDG.E R24, desc[UR8][R6.64+-0x14] ;  /* 0xffffec0806187981 */ /* 0x000f68000c1e1900 */
        /* <DEDUP_REMOVED lines=11> */
[----:B------:R0:W5:Y:S01]  /*0360*/  LDG.E R2, desc[UR8][R6.64+0x1c] ;  /* 0x00001c0806027981 */ /* 0x000162000c1e1900 */
[----:B------:R-:W-:-:S04]  /*0370*/  UIADD3 UR4, UP1, UPT, UR4, -0x10, URZ ;  /* 0xfffffff004047890 */ /* 0x000fc8000ff3e0ff */
[----:B------:R-:W-:Y:S02]  /*0380*/  UIADD3.X UR7, UPT, UPT, UR7, -0x1, URZ, UP1, !UPT ;  /* 0xffffffff07077890 */ /* 0x000fe40008ffe4ff */
[----:B------:R-:W-:Y:S01]  /*0390*/  UISETP.NE.U32.AND UP1, UPT, UR4, URZ, UPT ;  /* 0x000000ff0400728c */ /* 0x000fe2000bf25070 */
[----:B0-----:R-:W-:-:S03]  /*03a0*/  IADD3 R6, P0, PT, R6, 0x40, RZ ;  /* 0x0000004006067810 */ /* 0x001fc60007f1e0ff */
[----:B------:R-:W-:Y:S01]  /*03b0*/  UISETP.NE.AND.EX UP1, UPT, UR7, URZ, UPT, UP1 ;  /* 0x000000ff0700728c */ /* 0x000fe2000bf25310 */
[----:B------:R-:W-:Y:S01]  /*03c0*/  IADD3.X R7, PT, PT, RZ, R7, RZ, P0, !PT ;  /* 0x00000007ff077210 */ /* 0x000fe200007fe4ff */
[----:B--2---:R-:W-:-:S04]  /*03d0*/  FADD R20, |R20|, R3 ;  /* 0x0000000314147221 */ /* 0x004fc80000000200 */
[----:B---3--:R-:W-:-:S04]  /*03e0*/  FADD R19, R20, |R19| ;  /* 0x4000001314137221 */ /* 0x008fc80000000000 */
[----:B----4-:R-:W-:-:S04]  /*03f0*/  FADD R19, R19, |R22| ;  /* 0x4000001613137221 */ /* 0x010fc80000000000 */
[----:B-----5:R-:W-:-:S04]  /*0400*/  FADD R19, R19, |R24| ;  /* 0x4000001813137221 */ /* 0x020fc80000000000 */
[----:B------:R-:W-:-:S04]  /*0410*/  FADD R19, R19, |R26| ;  /* 0x4000001a13137221 */ /* 0x000fc80000000000 */
        /* <DEDUP_REMOVED lines=10> */
[----:B------:R-:W-:Y:S01]  /*04c0*/  FADD R3, R11, |R2| ;  /* 0x400000020b037221 */ /* 0x000fe20000000000 */
[----:B------:R-:W-:Y:S06]  /*04d0*/  BRA.U UP1, `(.L_x_2) ;  /* 0xfffffffd01647547 */ /* 0x000fec000b83ffff */
.L_x_1:
[----:B------:R-:W-:Y:S05]  /*04e0*/  BRA.U !UP0, `(.L_x_0) ;  /* 0x0000000508d87547 */ /* 0x000fea000b800000 */
[----:B------:R-:W0:Y:S01]  /*04f0*/  LDCU UR7, c[0x0][0x398] ;  /* 0x00007300ff0777ac */ /* 0x000e220008000800 */
[----:B------:R-:W-:-:S04]  /*0500*/  UISETP.GE.U32.AND UP1, UPT, UR10, 0x8, UPT ;  /* 0x000000080a00788c */ /* 0x000fc8000bf26070 */
[----:B------:R-:W-:Y:S02]  /*0510*/  UISETP.GE.U32.AND.EX UP1, UPT, URZ, URZ, UPT, UP1 ;  /* 0x000000ffff00728c */ /* 0x000fe4000bf26110 */
[----:B0-----:R-:W-:-:S04]  /*0520*/  ULOP3.LUT UR12, UR7, 0x7, URZ, 0xc0, !UPT ;  /* 0x00000007070c7892 */ /* 0x001fc8000f8ec0ff */
[----:B------:R-:W-:-:S04]  /*0530*/  UISETP.NE.U32.AND UP0, UPT, UR12, URZ, UPT ;  /* 0x000000ff0c00728c */ /* 0x000fc8000bf05070 */
[----:B------:R-:W-:Y:S01]  /*0540*/  UISETP.NE.AND.EX UP0, UPT, URZ, URZ, UPT, UP0 ;  /* 0x000000ffff00728c */ /* 0x000fe2000bf05300 */
[----:B------:R-:W-:Y:S10]  /*0550*/  BRA.U !UP1, `(.L_x_3) ;  /* 0x0000000109e87547 */ /* 0x000ff4000b800000 */
[----:B------:R-:W0:Y:S01]  /*0560*/  LDCU.64 UR14, c[0x0][0x380] ;  /* 0x00007000ff0e77ac */ /* 0x000e220008000a00 */
[----:B------:R-:W-:Y:S01]  /*0570*/  IADD3 R2, P0, PT, R4, UR5, RZ ;  /* 0x0000000504027c10 */ /* 0x000fe2000ff1e0ff */
[----:B------:R-:W-:-:S03]  /*0580*/  UIADD3 UR4, UPT, UPT, UR5, 0x1, URZ ;  /* 0x0000000105047890 */ /* 0x000fc6000fffe0ff */
[----:B------:R-:W-:Y:S01]  /*0590*/  IADD3.X R7, PT, PT, R9, UR6, RZ, P0, !PT ;  /* 0x0000000609077c10 */ /* 0x000fe200087fe4ff */
[----:B------:R-:W-:Y:S02]  /*05a0*/  UIADD3 UR11, UPT, UPT, UR5, 0x2, URZ ;  /* 0x00000002050b7890 */ /* 0x000fe4000fffe0ff */
[----:B------:R-:W-:Y:S01]  /*05b0*/  UIADD3 UR10, UPT, UPT, UR5, 0x3, URZ ;  /* 0x00000003050a7890 */ /* 0x000fe2000fffe0ff */
[C---:B------:R-:W-:Y:S01]  /*05c0*/  IADD3 R8, P1, PT, R4.reuse, UR4, RZ ;  /* 0x0000000404087c10 */ /* 0x040fe2000ff3e0ff */
[----:B------:R-:W-:Y:S02]  /*05d0*/  UIADD3 UR6, UPT, UPT, UR5, 0x4, URZ ;  /* 0x0000000405067890 */ /* 0x000fe4000fffe0ff */
[----:B------:R-:W-:Y:S01]  /*05e0*/  IADD3 R6, P2, PT, R4, UR11, RZ ;  /* 0x0000000b04067c10 */ /* 0x000fe2000ff5e0ff */
[----:B------:R-:W-:Y:S01]  /*05f0*/  UIADD3 UR4, UPT, UPT, UR5, 0x5, URZ ;  /* 0x0000000505047890 */ /* 0x000fe2000fffe0ff */
[----:B------:R-:W-:-:S03]  /*0600*/  IMAD.X R13, RZ, RZ, R9, P1 ;  /* 0x000000ffff0d7224 */ /* 0x000fc600008e0609 */
[----:B------:R-:W-:Y:S01]  /*0610*/  IMAD.X R11, RZ, RZ, R9, P2 ;  /* 0x000000ffff0b7224 */ /* 0x000fe200010e0609 */
[----:B0-----:R-:W-:Y:S02]  /*0620*/  LEA R22, P0, R2, UR14, 0x2 ;  /* 0x0000000e02167c11 */ /* 0x001fe4000f8010ff */
[----:B------:R-:W-:Y:S02]  /*0630*/  LEA R18, P1, R8, UR14, 0x2 ;  /* 0x0000000e08127c11 */ /* 0x000fe4000f8210ff */
[----:B------:R-:W-:Y:S02]  /*0640*/  LEA.HI.X R23, R2, UR15, R7, 0x2, P0 ;  /* 0x0000000f02177c11 */ /* 0x000fe400080f1407 */
[----:B------:R-:W-:Y:S02]  /*0650*/  IADD3 R2, P0, PT, R4, UR10, RZ ;  /* 0x0000000a04027c10 */ /* 0x000fe4000ff1e0ff */
[----:B------:R-:W-:Y:S02]  /*0660*/  LEA R20, P2, R6, UR14, 0x2 ;  /* 0x0000000e06147c11 */ /* 0x000fe4000f8410ff */
[----:B------:R-:W-:Y:S01]  /*0670*/  LEA.HI.X R19, R8, UR15, R13, 0x2, P1 ;  /* 0x0000000f08137c11 */ /* 0x000fe200088f140d */
[----:B------:R-:W-:Y:S01]  /*0680*/  IMAD.X R7, RZ, RZ, R9, P0 ;  /* 0x000000ffff077224 */ /* 0x000fe200000e0609 */
[----:B------:R-:W-:-:S02]  /*0690*/  LEA R10, P0, R2, UR14, 0x2 ;  /* 0x0000000e020a7c11 */ /* 0x000fc4000f8010ff */
[----:B------:R-:W-:Y:S02]  /*06a0*/  LEA.HI.X R21, R6, UR15, R11, 0x2, P2 ;  /* 0x0000000f06157c11 */ /* 0x000fe400090f140b */
[----:B------:R-:W-:Y:S02]  /*06b0*/  IADD3 R13, P1, PT, R4, UR6, RZ ;  /* 0x00000006040d7c10 */ /* 0x000fe4000ff3e0ff */
[----:B------:R-:W-:Y:S01]  /*06c0*/  LEA.HI.X R11, R2, UR15, R7, 0x2, P0 ;  /* 0x0000000f020b7c11 */ /* 0x000fe200080f1407 */
[----:B------:R-:W2:Y:S01]  /*06d0*/  LDG.E R15, desc[UR8][R20.64] ;  /* 0x00000008140f7981 */ /* 0x000ea2000c1e1900 */
[----:B------:R-:W-:Y:S01]  /*06e0*/  IADD3 R7, P2, PT, R4, UR4, RZ ;  /* 0x0000000404077c10 */ /* 0x000fe2000ff5e0ff */
[----:B------:R-:W-:Y:S01]  /*06f0*/  IMAD.X R16, RZ, RZ, R9, P1 ;  /* 0x000000ffff107224 */ /* 0x000fe200008e0609 */
[----:B------:R-:W-:Y:S01]  /*0700*/  UIADD3 UR4, UPT, UPT, UR5, 0x6, URZ ;  /* 0x0000000605047890 */ /* 0x000fe2000fffe0ff */
[----:B------:R-:W-:Y:S01]  /*0710*/  LEA R12, P0, R13, UR14, 0x2 ;  /* 0x0000000e0d0c7c11 */ /* 0x000fe2000f8010ff */
[----:B------:R-:W3:Y:S01]  /*0720*/  LDG.E R2, desc[UR8][R22.64] ;  /* 0x0000000816027981 */ /* 0x000ee2000c1e1900 */
[----:B------:R-:W-:-:S02]  /*0730*/  IADD3.X R8, PT, PT, RZ, R9, RZ, P2, !PT ;  /* 0x00000009ff087210 */ /* 0x000fc400017fe4ff */
[----:B------:R-:W-:Y:S01]  /*0740*/  LEA R6, P1, R7, UR14, 0x2 ;  /* 0x0000000e07067c11 */ /* 0x000fe2000f8210ff */
[----:B------:R-:W4:Y:S01]  /*0750*/  LDG.E R11, desc[UR8][R10.64] ;  /* 0x000000080a0b7981 */ /* 0x000f22000c1e1900 */
[----:B------:R-:W-:Y:S02]  /*0760*/  LEA.HI.X R13, R13, UR15, R16, 0x2, P0 ;  /* 0x0000000f0d0d7c11 */ /* 0x000fe400080f1410 */
[----:B------:R-:W-:Y:S02]  /*0770*/  LEA.HI.X R7, R7, UR15, R8, 0x2, P1 ;  /* 0x0000000f07077c11 */ /* 0x000fe400088f1408 */
[----:B------:R0:W5:Y:S01]  /*0780*/  LDG.E R8, desc[UR8][R18.64] ;  /* 0x0000000812087981 */ /* 0x000162000c1e1900 */
[C---:B------:R-:W-:Y:S01]  /*0790*/  IADD3 R17, P0, PT, R4.reuse, UR4, RZ ;  /* 0x0000000404117c10 */ /* 0x040fe2000ff1e0ff */
[----:B------:R-:W-:Y:S02]  /*07a0*/  UIADD3 UR4, UPT, UPT, UR5, 0x7, URZ ;  /* 0x0000000705047890 */ /* 0x000fe4000fffe0ff */
[----:B------:R-:W4:Y:S02]  /*07b0*/  LDG.E R13, desc[UR8][R12.64] ;  /* 0x000000080c0d7981 */ /* 0x000f24000c1e1900 */
[----:B------:R-:W-:Y:S01]  /*07c0*/  IMAD.X R26, RZ, RZ, R9, P0 ;  /* 0x000000ffff1a7224 */ /* 0x000fe200000e0609 */
[----:B------:R-:W-:Y:S01]  /*07d0*/  LEA R16, P0, R17, UR14, 0x2 ;  /* 0x0000000e11107c11 */ /* 0x000fe2000f8010ff */
[----:B------:R-:W4:Y:S01]  /*07e0*/  LDG.E R7, desc[UR8][R6.64] ;  /* 0x0000000806077981 */ /* 0x000f22000c1e1900 */
[----:B------:R-:W-:-:S02]  /*07f0*/  IADD3 R24, P1, PT, R4, UR4, RZ ;  /* 0x0000000404187c10 */ /* 0x000fc4000ff3e0ff */
[----:B------:R-:W-:Y:S02]  /*0800*/  LEA.HI.X R17, R17, UR15, R26, 0x2, P0 ;  /* 0x0000000f11117c11 */ /* 0x000fe400080f141a */
[----:B0-----:R-:W-:Y:S01]  /*0810*/  LEA R18, P0, R24, UR14, 0x2 ;  /* 0x0000000e18127c11 */ /* 0x001fe2000f8010ff */
[----:B------:R-:W-:-:S03]  /*0820*/  IMAD.X R23, RZ, RZ, R9, P1 ;  /* 0x000000ffff177224 */ /* 0x000fc600008e0609 */
[----:B------:R-:W4:Y:S02]  /*0830*/  LDG.E R17, desc[UR8][R16.64] ;  /* 0x0000000810117981 */ /* 0x000f24000c1e1900 */
[----:B------:R-:W-:-:S06]  /*0840*/  LEA.HI.X R19, R24, UR15, R23, 0x2, P0 ;  /* 0x0000000f18137c11 */ /* 0x000fcc00080f1417 */
[----:B------:R-:W4:Y:S01]  /*0850*/  LDG.E R19, desc[UR8][R18.64] ;  /* 0x0000000812137981 */ /* 0x000f22000c1e1900 */
[----:B------:R-:W-:Y:S01]  /*0860*/  UIADD3 UR5, UPT, UPT, UR5, 0x8, URZ ;  /* 0x0000000805057890 */ /* 0x000fe2000fffe0ff */
[----:B------:R-:W-:Y:S01]  /*0870*/  UMOV UR6, URZ ;  /* 0x000000ff00067c82 */ /* 0x000fe20008000000 */
[----:B---3--:R-:W-:-:S04]  /*0880*/  FADD R3, R3, |R2| ;  /* 0x4000000203037221 */ /* 0x008fc80000000000 */
[----:B-----5:R-:W-:-:S04]  /*0890*/  FADD R8, R3, |R8| ;  /* 0x4000000803087221 */ /* 0x020fc80000000000 */
[----:B--2---:R-:W-:-:S04]  /*08a0*/  FADD R8, R8, |R15| ;  /* 0x4000000f08087221 */ /* 0x004fc80000000000 */
[----:B----4-:R-:W-:-:S04]  /*08b0*/  FADD R8, R8, |R11| ;  /* 0x4000000b08087221 */ /* 0x010fc80000000000 */
[----:B------:R-:W-:-:S04]  /*08c0*/  FADD R8, R8, |R13| ;  /* 0x4000000d08087221 */ /* 0x000fc80000000000 */
[----:B------:R-:W-:-:S04]  /*08d0*/  FADD R8, R8, |R7| ;  /* 0x4000000708087221 */ /* 0x000fc80000000000 */
[----:B------:R-:W-:-:S04]  /*08e0*/  FADD R8, R8, |R17| ;  /* 0x4000001108087221 */ /* 0x000fc80000000000 */
[----:B------:R-:W-:-:S07]  /*08f0*/  FADD R3, R8, |R19| ;  /* 0x4000001308037221 */ /* 0x000fce0000000000 */
.L_x_3:
[----:B------:R-:W-:Y:S05]  /*0900*/  BRA.U !UP0, `(.L_x_0) ;  /* 0x0000000108d07547 */ /* 0x000fea000b800000 */
[----:B------:R-:W-:Y:S02]  /*0910*/  UISETP.GE.U32.AND UP1, UPT, UR12, 0x4, UPT ;  /* 0x000000040c00788c */ /* 0x000fe4000bf26070 */
[----:B------:R-:W-:Y:S02]  /*0920*/  ULOP3.LUT UR7, UR7, 0x3, URZ, 0xc0, !UPT ;  /* 0x0000000307077892 */ /* 0x000fe4000f8ec0ff */
[----:B------:R-:W-:Y:S02]  /*0930*/  UISETP.GE.U32.AND.EX UP1, UPT, URZ, URZ, UPT, UP1 ;  /* 0x000000ffff00728c */ /* 0x000fe4000bf26110 */
[----:B------:R-:W-:Y:S01]  /*0940*/  UISETP.NE.U32.AND UP0, UPT, UR7, URZ, UPT ;  /* 0x000000ff0700728c */ /* 0x000fe2000bf05070 */
[----:B------:R-:W-:Y:S01]  /*0950*/  UMOV UR4, URZ ;  /* 0x000000ff00047c82 */ /* 0x000fe20008000000 */
[----:B------:R-:W0:Y:S02]  /*0960*/  LDCU.64 UR14, c[0x0][0x380] ;  /* 0x00007000ff0e77ac */ /* 0x000e240008000a00 */
[----:B------:R-:W-:-:S03]  /*0970*/  UISETP.NE.AND.EX UP0, UPT, UR4, URZ, UPT, UP0 ;  /* 0x000000ff0400728c */ /* 0x000fc6000bf05300 */
[----:B------:R-:W-:Y:S08]  /*0980*/  BRA.U !UP1, `(.L_x_4) ;  /* 0x0000000109787547 */ /* 0x000ff0000b800000 */
[----:B------:R-:W1:Y:S01]  /*0990*/  LDCU.64 UR10, c[0x0][0x380] ;  /* 0x00007000ff0a77ac */ /* 0x000e620008000a00 */
[----:B------:R-:W-:Y:S01]  /*09a0*/  IADD3 R2, P0, PT, R4, UR5, RZ ;  /* 0x0000000504027c10 */ /* 0x000fe2000ff1e0ff */
[----:B------:R-:W-:-:S03]  /*09b0*/  UIADD3 UR12, UPT, UPT, UR5, 0x1, URZ ;  /* 0x00000001050c7890 */ /* 0x000fc6000fffe0ff */
[----:B------:R-:W-:Y:S01]  /*09c0*/  IADD3.X R7, PT, PT, R9, UR6, RZ, P0, !PT ;  /* 0x0000000609077c10 */ /* 0x000fe200087fe4ff */
[----:B------:R-:W-:Y:S02]  /*09d0*/  UIADD3 UR13, UPT, UPT, UR5, 0x2, URZ ;  /* 0x00000002050d7890 */ /* 0x000fe4000fffe0ff */
[----:B------:R-:W-:Y:S01]  /*09e0*/  UIADD3 UR6, UPT, UPT, UR5, 0x3, URZ ;  /* 0x0000000305067890 */ /* 0x000fe2000fffe0ff */
[----:B------:R-:W-:-:S03]  /*09f0*/  IADD3 R8, P2, PT, R4, UR12, RZ ;  /* 0x0000000c04087c10 */ /* 0x000fc6000ff5e0ff */
[----:B------:R-:W-:Y:S02]  /*0a00*/  IADD3 R15, P0, PT, R4, UR13, RZ ;  /* 0x0000000d040f7c10 */ /* 0x000fe4000ff1e0ff */
[----:B-1----:R-:W-:-:S04]  /*0a10*/  LEA R12, P1, R2, UR10, 0x2 ;  /* 0x0000000a020c7c11 */ /* 0x002fc8000f8210ff */
[----:B------:R-:W-:Y:S01]  /*0a20*/  LEA.HI.X R13, R2, UR11, R7, 0x2, P1 ;  /* 0x0000000b020d7c11 */ /* 0x000fe200088f1407 */
[--C-:B------:R-:W-:Y:S01]  /*0a30*/  IMAD.X R7, RZ, RZ, R9.reuse, P2 ;  /* 0x000000ffff077224 */ /* 0x100fe200010e0609 */
[C---:B------:R-:W-:Y:S01]  /*0a40*/  LEA R10, P1, R8.reuse, UR10, 0x2 ;  /* 0x0000000a080a7c11 */ /* 0x040fe2000f8210ff */
[----:B------:R-:W-:Y:S01]  /*0a50*/  IMAD.X R2, RZ, RZ, R9, P0 ;  /* 0x000000ffff027224 */ /* 0x000fe200000e0609 */
[C---:B------:R-:W-:Y:S01]  /*0a60*/  LEA R6, P0, R15.reuse, UR10, 0x2 ;  /* 0x0000000a0f067c11 */ /* 0x040fe2000f8010ff */
[----:B------:R-:W2:Y:S01]  /*0a70*/  LDG.E R12, desc[UR8][R12.64] ;  /* 0x000000080c0c7981 */ /* 0x000ea2000c1e1900 */
[----:B------:R-:W-:Y:S02]  /*0a80*/  LEA.HI.X R11, R8, UR11, R7, 0x2, P1 ;  /* 0x0000000b080b7c11 */ /* 0x000fe400088f1407 */
[----:B------:R-:W-:Y:S02]  /*0a90*/  IADD3 R8, P1, PT, R4, UR6, RZ ;  /* 0x0000000604087c10 */ /* 0x000fe4000ff3e0ff */
[----:B------:R-:W-:Y:S01]  /*0aa0*/  LEA.HI.X R7, R15, UR11, R2, 0x2, P0 ;  /* 0x0000000b0f077c11 */ /* 0x000fe200080f1402 */
[----:B------:R-:W3:Y:S01]  /*0ab0*/  LDG.E R10, desc[UR8][R10.64] ;  /* 0x000000080a0a7981 */ /* 0x000ee2000c1e1900 */
[----:B------:R-:W-:-:S02]  /*0ac0*/  IADD3.X R15, PT, PT, RZ, R9, RZ, P1, !PT ;  /* 0x00000009ff0f7210 */ /* 0x000fc40000ffe4ff */
[C---:B------:R-:W-:Y:S01]  /*0ad0*/  LEA R16, P0, R8.reuse, UR10, 0x2 ;  /* 0x0000000a08107c11 */ /* 0x040fe2000f8010ff */
[----:B------:R-:W4:Y:S03]  /*0ae0*/  LDG.E R6, desc[UR8][R6.64] ;  /* 0x0000000806067981 */ /* 0x000f26000c1e1900 */
[----:B------:R-:W-:-:S05]  /*0af0*/  LEA.HI.X R17, R8, UR11, R15, 0x2, P0 ;  /* 0x0000000b08117c11 */ /* 0x000fca00080f140f */
[----:B------:R-:W5:Y:S01]  /*0b00*/  LDG.E R16, desc[UR8][R16.64] ;  /* 0x0000000810107981 */ /* 0x000f62000c1e1900 */
[----:B------:R-:W-:Y:S01]  /*0b10*/  UIADD3 UR5, UPT, UPT, UR5, 0x4, URZ ;  /* 0x0000000405057890 */ /* 0x000fe2000fffe0ff */
[----:B------:R-:W-:Y:S01]  /*0b20*/  UMOV UR6, URZ ;  /* 0x000000ff00067c82 */ /* 0x000fe20008000000 */
[----:B--2---:R-:W-:-:S04]  /*0b30*/  FADD R3, R3, |R12| ;  /* 0x4000000c03037221 */ /* 0x004fc80000000000 */
[----:B---3--:R-:W-:-:S04]  /*0b40*/  FADD R3, R3, |R10| ;  /* 0x4000000a03037221 */ /* 0x008fc80000000000 */
[----:B----4-:R-:W-:-:S04]  /*0b50*/  FADD R3, R3, |R6| ;  /* 0x4000000603037221 */ /* 0x010fc80000000000 */
[----:B-----5:R-:W-:-:S07]  /*0b60*/  FADD R3, R3, |R16| ;  /* 0x4000001003037221 */ /* 0x020fce0000000000 */
.L_x_4:
[----:B------:R-:W-:Y:S05]  /*0b70*/  BRA.U !UP0, `(.L_x_0) ;  /* 0x0000000108347547 */ /* 0x000fea000b800000 */
.L_x_5:
[----:B------:R-:W-:-:S04]  /*0b80*/  IADD3 R2, P0, PT, R4, UR5, RZ ;  /* 0x0000000504027c10 */ /* 0x000fc8000ff1e0ff */
[----:B------:R-:W-:Y:S02]  /*0b90*/  IADD3.X R7, PT, PT, R9, UR6, RZ, P0, !PT ;  /* 0x0000000609077c10 */ /* 0x000fe400087fe4ff */
[----:B0-----:R-:W-:-:S04]  /*0ba0*/  LEA R6, P0, R2, UR14, 0x2 ;  /* 0x0000000e02067c11 */ /* 0x001fc8000f8010ff */
[----:B------:R-:W-:-:S05]  /*0bb0*/  LEA.HI.X R7, R2, UR15, R7, 0x2, P0 ;  /* 0x0000000f02077c11 */ /* 0x000fca00080f1407 */
[----:B------:R-:W2:Y:S01]  /*0bc0*/  LDG.E R6, desc[UR8][R6.64] ;  /* 0x0000000806067981 */ /* 0x000ea2000c1e1900 */
[----:B------:R-:W-:Y:S02]  /*0bd0*/  UIADD3 UR7, UP0, UPT, UR7, -0x1, URZ ;  /* 0xffffffff07077890 */ /* 0x000fe4000ff1e0ff */
[----:B------:R-:W-:Y:S02]  /*0be0*/  UIADD3 UR5, UPT, UPT, UR5, 0x1, URZ ;  /* 0x0000000105057890 */ /* 0x000fe4000fffe0ff */
[----:B------:R-:W-:Y:S02]  /*0bf0*/  UIADD3.X UR4, UPT, UPT, UR4, -0x1, URZ, UP0, !UPT ;  /* 0xffffffff04047890 */ /* 0x000fe400087fe4ff */
[----:B------:R-:W-:Y:S01]  /*0c00*/  UISETP.NE.U32.AND UP0, UPT, UR7, URZ, UPT ;  /* 0x000000ff0700728c */ /* 0x000fe2000bf05070 */
[----:B------:R-:W-:-:S03]  /*0c10*/  UMOV UR6, URZ ;  /* 0x000000ff00067c82 */ /* 0x000fc60008000000 */
[----:B------:R-:W-:Y:S01]  /*0c20*/  UISETP.NE.AND.EX UP0, UPT, UR4, URZ, UPT, UP0 ;  /* 0x000000ff0400728c */ /* 0x000fe2000bf05300 */
[----:B--2---:R-:W-:-:S08]  /*0c30*/  FADD R3, |R6|, R3 ;  /* 0x0000000306037221 */ /* 0x004fd00000000200 */
[----:B------:R-:W-:Y:S05]  /*0c40*/  BRA.U UP0, `(.L_x_5) ;  /* 0xfffffffd00cc7547 */ /* 0x000fea000b83ffff */
.L_x_0:
[----:B------:R-:W1:Y:S02]  /*0c50*/  LDCU.64 UR6, c[0x0][0x398] ;  /* 0x00007300ff0677ac */ /* 0x000e640008000a00 */
[----:B-1----:R-:W-:-:S04]  /*0c60*/  ISETP.NE.U32.AND P0, PT, RZ, UR6, PT ;  /* 0x00000006ff007c0c */ /* 0x002fc8000bf05070 */
[----:B------:R-:W-:-:S13]  /*0c70*/  ISETP.NE.AND.EX P0, PT, RZ, UR7, PT, P0 ;  /* 0x00000007ff007c0c */ /* 0x000fda000bf05300 */
[----:B0-----:R-:W-:Y:S05]  /*0c80*/  @!P0 EXIT ;  /* 0x000000000000894d */ /* 0x001fea0003800000 */
[----:B------:R-:W-:Y:S02]  /*0c90*/  UISETP.GE.U32.AND UP0, UPT, UR6, 0x8, UPT ;  /* 0x000000080600788c */ /* 0x000fe4000bf06070 */
[----:B------:R-:W-:Y:S01]  /*0ca0*/  IMAD R5, R0, UR6, RZ ;  /* 0x0000000600057c24 */ /* 0x000fe2000f8e02ff */
[----:B------:R-:W-:Y:S02]  /*0cb0*/  ULOP3.LUT UR10, UR6, 0x7, URZ, 0xc0, !UPT ;  /* 0x00000007060a7892 */ /* 0x000fe4000f8ec0ff */
[----:B------:R-:W-:Y:S02]  /*0cc0*/  UISETP.GE.U32.AND.EX UP0, UPT, UR7, URZ, UPT, UP0 ;  /* 0x000000ff0700728c */ /* 0x000fe4000bf06100 */
[C---:B------:R-:W-:Y:S01]  /*0cd0*/  IMAD R5, R14.reuse, UR7, R5 ;  /* 0x000000070e057c24 */ /* 0x040fe2000f8e0205 */
[----:B------:R-:W-:Y:S01]  /*0ce0*/  UMOV UR4, URZ ;  /* 0x000000ff00047c82 */ /* 0x000fe20008000000 */
[----:B------:R-:W-:Y:S01]  /*0cf0*/  IMAD.WIDE.U32 R14, R14, UR6, RZ ;  /* 0x000000060e0e7c25 */ /* 0x000fe2000f8e00ff */
[----:B------:R-:W-:-:S03]  /*0d00*/  UMOV UR5, URZ ;  /* 0x000000ff00057c82 */ /* 0x000fc60008000000 */
[----:B------:R-:W-:Y:S01]  /*0d10*/  IMAD.IADD R4, R15, 0x1, R5 ;  /* 0x000000010f047824 */ /* 0x000fe200078e0205 */
[----:B------:R-:W-:Y:S06]  /*0d20*/  BRA.U !UP0, `(.L_x_6) ;  /* 0x0000000908447547 */ /* 0x000fec000b800000 */
[----:B------:R-:W0:Y:S01]  /*0d30*/  LDCU.128 UR12, c[0x0][0x380] ;  /* 0x00007000ff0c77ac */ /* 0x000e220008000c00 */
[C---:B------:R-:W-:Y:S01]  /*0d40*/  LEA R10, P0, R14.reuse, 0x10, 0x2 ;  /* 0x000000100e0a7811 */ /* 0x040fe200078010ff */
[----:B------:R-:W1:Y:S03]  /*0d50*/  LDCU UR5, c[0x0][0x39c] ;  /* 0x00007380ff0577ac */ /* 0x000e660008000800 */
[----:B------:R-:W-:Y:S01]  /*0d60*/  LEA.HI.X R11, R14, RZ, R4, 0x2, P0 ;  /* 0x000000ff0e0b7211 */ /* 0x000fe200000f1404 */
[----:B------:R-:W-:-:S07]  /*0d70*/  ULOP3.LUT UR4, UR6, 0xfffffff8, URZ, 0xc0, !UPT ;  /* 0xfffffff806047892 */ /* 0x000fce000f8ec0ff */
[----:B------:R-:W-:Y:S01]  /*0d80*/  UMOV UR6, UR4 ;  /* 0x0000000400067c82 */ /* 0x000fe20008000000 */
[C---:B0-----:R-:W-:Y:S02]  /*0d90*/  IADD3 R12, P1, PT, R10.reuse, UR12, RZ ;  /* 0x0000000c0a0c7c10 */ /* 0x041fe4000ff3e0ff */
[----:B------:R-:W-:Y:S02]  /*0da0*/  IADD3 R10, P2, PT, R10, UR14, RZ ;  /* 0x0000000e0a0a7c10 */ /* 0x000fe4000ff5e0ff */
[C---:B------:R-:W-:Y:S01]  /*0db0*/  IADD3.X R13, PT, PT, R11.reuse, UR13, RZ, P1, !PT ;  /* 0x0000000d0b0d7c10 */ /* 0x040fe20008ffe4ff */
[----:B-1----:R-:W-:Y:S01]  /*0dc0*/  UMOV UR7, UR5 ;  /* 0x0000000500077c82 */ /* 0x002fe20008000000 */
[----:B------:R-:W-:-:S09]  /*0dd0*/  IADD3.X R11, PT, PT, R11, UR15, RZ, P2, !PT ;  /* 0x0000000f0b0b7c10 */ /* 0x000fd200097fe4ff */
.L_x_23:
[----:B------:R-:W2:Y:S01]  /*0de0*/  LDG.E R0, desc[UR8][R12.64+-0x10] ;  /* 0xfffff0080c007981 */ /* 0x000ea2000c1e1900 */
[----:B0-----:R-:W0:Y:S01]  /*0df0*/  MUFU.RCP R2, R3 ;  /* 0x0000000300027308 */ /* 0x001e220000001000 */
[----:B------:R-:W-:Y:S01]  /*0e00*/  UIADD3 UR6, UP0, UPT, UR6, -0x8, URZ ;  /* 0xfffffff806067890 */ /* 0x000fe2000ff1e0ff */
[----:B------:R-:W-:Y:S01]  /*0e10*/  BSSY.RECONVERGENT B2, `(.L_x_7) ;  /* 0x000000f000027945 */ /* 0x000fe20003800200 */
[----:B------:R-:W-:Y:S02]  /*0e20*/  IMAD.MOV.U32 R8, RZ, RZ, R10 ;  /* 0x000000ffff087224 */ /* 0x000fe400078e000a */
[----:B------:R-:W-:Y:S01]  /*0e30*/  UIADD3.X UR7, UPT, UPT, UR7, -0x1, URZ, UP0, !UPT ;  /* 0xffffffff07077890 */ /* 0x000fe200087fe4ff */
[----:B------:R-:W-:Y:S01]  /*0e40*/  IMAD.MOV.U32 R9, RZ, RZ, R11 ;  /* 0x000000ffff097224 */ /* 0x000fe200078e000b */
[----:B------:R-:W-:-:S04]  /*0e50*/  UISETP.NE.U32.AND UP0, UPT, UR6, URZ, UPT ;  /* 0x000000ff0600728c */ /* 0x000fc8000bf05070 */
[----:B------:R-:W-:Y:S01]  /*0e60*/  UISETP.NE.AND.EX UP0, UPT, UR7, URZ, UPT, UP0 ;  /* 0x000000ff0700728c */ /* 0x000fe2000bf05300 */
[----:B0-----:R-:W-:-:S04]  /*0e70*/  FFMA R5, R2, -R3, 1 ;  /* 0x3f80000002057423 */ /* 0x001fc80000000803 */
[----:B------:R-:W-:Y:S01]  /*0e80*/  FFMA R5, R2, R5, R2 ;  /* 0x0000000502057223 */ /* 0x000fe20000000002 */
[----:B--2---:R-:W0:Y:S03]  /*0e90*/  FCHK P0, R0, R3 ;  /* 0x0000000300007302 */ /* 0x004e260000000000 */
[----:B------:R-:W-:-:S04]  /*0ea0*/  FFMA R2, R0, R5, RZ ;  /* 0x0000000500027223 */ /* 0x000fc800000000ff */
[----:B------:R-:W-:-:S04]  /*0eb0*/  FFMA R6, R2, -R3, R0 ;  /* 0x8000000302067223 */ /* 0x000fc80000000000 */
[----:B------:R-:W-:Y:S01]  /*0ec0*/  FFMA R5, R5, R6, R2 ;  /* 0x0000000605057223 */ /* 0x000fe20000000002 */
[----:B0-----:R-:W-:Y:S06]  /*0ed0*/  @!P0 BRA `(.L_x_8) ;  /* 0x0000000000088947 */ /* 0x001fec0003800000 */
[----:B------:R-:W-:-:S07]  /*0ee0*/  MOV R6, 0xf00 ;  /* 0x00000f0000067802 */ /* 0x000fce0000000f00 */
[----:B------:R-:W-:Y:S05]  /*0ef0*/  CALL.REL.NOINC `($__internal_0_$__cuda_sm3x_div_rn_noftz_f32_slowpath) ;  /* 0x0000001000fc7944 */ /* 0x000fea0003c00000 */
.L_x_8:
[----:B------:R-:W-:Y:S05]  /*0f00*/  BSYNC.RECONVERGENT B2 ;  /* 0x0000000000027941 */ /* 0x000fea0003800200 */
.L_x_7:
[----:B------:R0:W-:Y:S04]  /*0f10*/  STG.E desc[UR8][R8.64+-0x10], R5 ;  /* 0xfffff00508007986 */ /* 0x0001e8000c101908 */
[----:B------:R-:W2:Y:S01]  /*0f20*/  LDG.E R11, desc[UR8][R12.64+-0xc] ;  /* 0xfffff4080c0b7981 */ /* 0x000ea2000c1e1900 */
[----:B------:R-:W1:Y:S01]  /*0f30*/  MUFU.RCP R0, R3 ;  /* 0x0000000300007308 */ /* 0x000e620000001000 */
[----:B------:R-:W-:Y:S01]  /*0f40*/  BSSY.RECONVERGENT B2, `(.L_x_9) ;  /* 0x000000c000027945 */ /* 0x000fe20003800200 */
[----:B-1----:R-:W-:-:S04]  /*0f50*/  FFMA R7, R0, -R3, 1 ;  /* 0x3f80000000077423 */ /* 0x002fc80000000803 */
[----:B------:R-:W-:Y:S02]  /*0f60*/  FFMA R0, R0, R7, R0 ;  /* 0x0000000700007223 */ /* 0x000fe40000000000 */
[----:B--2---:R-:W1:Y:S02]  /*0f70*/  FCHK P0, R11, R3 ;  /* 0x000000030b007302 */ /* 0x004e640000000000 */
[----:B------:R-:W-:-:S04]  /*0f80*/  FFMA R2, R0, R11, RZ ;  /* 0x0000000b00027223 */ /* 0x000fc800000000ff */
[----:B------:R-:W-:-:S04]  /*0f90*/  FFMA R7, R2, -R3, R11 ;  /* 0x8000000302077223 */ /* 0x000fc8000000000b */
[----:B------:R-:W-:Y:S01]  /*0fa0*/  FFMA R7, R0, R7, R2 ;  /* 0x0000000700077223 */ /* 0x000fe20000000002 */
[----:B01----:R-:W-:Y:S06]  /*0fb0*/  @!P0 BRA `(.L_x_10) ;  /* 0x0000000000108947 */ /* 0x003fec0003800000 */
[----:B------:R-:W-:Y:S01]  /*0fc0*/  IMAD.MOV.U32 R0, RZ, RZ, R11 ;  /* 0x000000ffff007224 */ /* 0x000fe200078e000b */
[----:B------:R-:W-:-:S07]  /*0fd0*/  MOV R6, 0xff0 ;  /* 0x00000ff000067802 */ /* 0x000fce0000000f00 */
[----:B------:R-:W-:Y:S05]  /*0fe0*/  CALL.REL.NOINC `($__internal_0_$__cuda_sm3x_div_rn_noftz_f32_slowpath) ;  /* 0x0000001000c07944 */ /* 0x000fea0003c00000 */
[----:B------:R-:W-:-:S07]  /*0ff0*/  MOV R7, R5 ;  /* 0x0000000500077202 */ /* 0x000fce0000000f00 */
.L_x_10:
[----:B------:R-:W-:Y:S05]  /*1000*/  BSYNC.RECONVERGENT B2 ;  /* 0x0000000000027941 */ /* 0x000fea0003800200 */
.L_x_9:
        /* <DEDUP_REMOVED lines=14> */
.L_x_12:
[----:B------:R-:W-:Y:S05]  /*10f0*/  BSYNC.RECONVERGENT B2 ;  /* 0x0000000000027941 */ /* 0x000fea0003800200 */
.L_x_11:
        /* <DEDUP_REMOVED lines=14> */
[----:B------:R-:W-:-:S07]  /*11e0*/  IMAD.MOV.U32 R7, RZ, RZ, R5 ;  /* 0x000000ffff077224 */ /* 0x000fce00078e0005 */
.L_x_14:
[----:B------:R-:W-:Y:S05]  /*11f0*/  BSYNC.RECONVERGENT B2 ;  /* 0x0000000000027941 */ /* 0x000fea0003800200 */
.L_x_13:
        /* <DEDUP_REMOVED lines=14> */
.L_x_16:
[----:B------:R-:W-:Y:S05]  /*12e0*/  BSYNC.RECONVERGENT B2 ;  /* 0x0000000000027941 */ /* 0x000fea0003800200 */
.L_x_15:
        /* <DEDUP_REMOVED lines=11> */
[----:B------:R-:W-:Y:S02]  /*13a0*/  MOV R0, R11 ;  /* 0x0000000b00007202 */ /* 0x000fe40000000f00 */
[----:B------:R-:W-:-:S07]  /*13b0*/  MOV R6, 0x13d0 ;  /* 0x000013d000067802 */ /* 0x000fce0000000f00 */
[----:B------:R-:W-:Y:S05]  /*13c0*/  CALL.REL.NOINC `($__internal_0_$__cuda_sm3x_div_rn_noftz_f32_slowpath) ;  /* 0x0000000c00c87944 */ /* 0x000fea0003c00000 */
[----:B------:R-:W-:-:S07]  /*13d0*/  IMAD.MOV.U32 R7, RZ, RZ, R5 ;  /* 0x000000ffff077224 */ /* 0x000fce00078e0005 */
.L_x_18:
[----:B------:R-:W-:Y:S05]  /*13e0*/  BSYNC.RECONVERGENT B2 ;  /* 0x0000000000027941 */ /* 0x000fea0003800200 */
.L_x_17:
        /* <DEDUP_REMOVED lines=14> */
.L_x_20:
[----:B------:R-:W-:Y:S05]  /*14d0*/  BSYNC.RECONVERGENT B2 ;  /* 0x0000000000027941 */ /* 0x000fea0003800200 */
.L_x_19:
        /* <DEDUP_REMOVED lines=15> */
.L_x_22:
[----:B------:R-:W-:Y:S05]  /*15d0*/  BSYNC.RECONVERGENT B2 ;  /* 0x0000000000027941 */ /* 0x000fea0003800200 */
.L_x_21:
[----:B------:R0:W-:Y:S01]  /*15e0*/  STG.E desc[UR8][R8.64+0xc], R7 ;  /* 0x00000c0708007986 */ /* 0x0001e2000c101908 */
[----:B------:R-:W-:Y:S02]  /*15f0*/  IADD3 R10, P1, PT, R8, 0x20, RZ ;  /* 0x00000020080a7810 */ /* 0x000fe40007f3e0ff */
[----:B------:R-:W-:-:S03]  /*1600*/  IADD3 R12, P0, PT, R12, 0x20, RZ ;  /* 0x000000200c0c7810 */ /* 0x000fc60007f1e0ff */
[----:B------:R-:W-:Y:S01]  /*1610*/  IMAD.X R11, RZ, RZ, R9, P1 ;  /* 0x000000ffff0b7224 */ /* 0x000fe200008e0609 */
[----:B------:R-:W-:Y:S01]  /*1620*/  IADD3.X R13, PT, PT, RZ, R13, RZ, P0, !PT ;  /* 0x0000000dff0d7210 */ /* 0x000fe200007fe4ff */
[----:B------:R-:W-:Y:S08]  /*1630*/  BRA.U UP0, `(.L_x_23) ;  /* 0xfffffff500e87547 */ /* 0x000ff0000b83ffff */
.L_x_6:
[----:B------:R-:W-:-:S04]  /*1640*/  ISETP.NE.U32.AND P0, PT, RZ, UR10, PT ;  /* 0x0000000aff007c0c */ /* 0x000fc8000bf05070 */
[----:B------:R-:W-:-:S13]  /*1650*/  ISETP.NE.AND.EX P0, PT, RZ, RZ, PT, P0 ;  /* 0x000000ffff00720c */ /* 0x000fda0003f05300 */
[----:B------:R-:W-:Y:S05]  /*1660*/  @!P0 EXIT ;  /* 0x000000000000894d */ /* 0x000fea0003800000 */
[----:B------:R-:W1:Y:S01]  /*1670*/  LDCU UR6, c[0x0][0x398] ;  /* 0x00007300ff0677ac */ /* 0x000e620008000800 */
[----:B------:R-:W-:-:S04]  /*1680*/  UISETP.GE.U32.AND UP0, UPT, UR10, 0x4, UPT ;  /* 0x000000040a00788c */ /* 0x000fc8000bf06070 */
[----:B------:R-:W-:Y:S02]  /*1690*/  UISETP.GE.U32.AND.EX UP0, UPT, URZ, URZ, UPT, UP0 ;  /* 0x000000ffff00728c */ /* 0x000fe4000bf06100 */
[----:B-1----:R-:W-:-:S07]  /*16a0*/  ULOP3.LUT UR6, UR6, 0x3, URZ, 0xc0, !UPT ;  /* 0x0000000306067892 */ /* 0x002fce000f8ec0ff */
[----:B------:R-:W-:Y:S05]  /*16b0*/  BRA.U !UP0, `(.L_x_24) ;  /* 0x0000000508a07547 */ /* 0x000fea000b800000 */
[----:B------:R-:W1:Y:S01]  /*16c0*/  LDCU.64 UR10, c[0x0][0x380] ;  /* 0x00007000ff0a77ac */ /* 0x000e620008000a00 */
[----:B0-----:R-:W-:-:S04]  /*16d0*/  IADD3 R9, P0, PT, R14, UR4, RZ ;  /* 0x000000040e097c10 */ /* 0x001fc8000ff1e0ff */
[----:B------:R-:W-:Y:S01]  /*16e0*/  IADD3.X R0, PT, PT, R4, UR5, RZ, P0, !PT ;  /* 0x0000000504007c10 */ /* 0x000fe200087fe4ff */
[----:B------:R-:W-:-:S03]  /*16f0*/  IMAD.SHL.U32 R12, R9, 0x4, RZ ;  /* 0x00000004090c7824 */ /* 0x000fc600078e00ff */
[----:B------:R-:W-:Y:S02]  /*1700*/  SHF.L.U64.HI R9, R9, 0x2, R0 ;  /* 0x0000000209097819 */ /* 0x000fe40000010200 */
[----:B-1----:R-:W-:-:S04]  /*1710*/  IADD3 R6, P0, PT, R12, UR10, RZ ;  /* 0x0000000a0c067c10 */ /* 0x002fc8000ff1e0ff */
[----:B------:R-:W-:-:S06]  /*1720*/  IADD3.X R7, PT, PT, R9, UR11, RZ, P0, !PT ;  /* 0x0000000b09077c10 */ /* 0x000fcc00087fe4ff */
[----:B------:R-:W2:Y:S01]  /*1730*/  LDG.E R7, desc[UR8][R6.64] ;  /* 0x0000000806077981 */ /* 0x000ea2000c1e1900 */
[----:B------:R-:W0:Y:S01]  /*1740*/  MUFU.RCP R0, R3 ;  /* 0x0000000300007308 */ /* 0x000e220000001000 */
[----:B------:R-:W-:Y:S01]  /*1750*/  BSSY.RECONVERGENT B2, `(.L_x_25) ;  /* 0x000000b000027945 */ /* 0x000fe20003800200 */
[----:B0-----:R-:W-:-:S04]  /*1760*/  FFMA R5, R0, -R3, 1 ;  /* 0x3f80000000057423 */ /* 0x001fc80000000803 */
[----:B------:R-:W-:Y:S02]  /*1770*/  FFMA R0, R0, R5, R0 ;  /* 0x0000000500007223 */ /* 0x000fe40000000000 */
[----:B--2---:R-:W0:Y:S02]  /*1780*/  FCHK P0, R7, R3 ;  /* 0x0000000307007302 */ /* 0x004e240000000000 */
[----:B------:R-:W-:-:S04]  /*1790*/  FFMA R2, R0, R7, RZ ;  /* 0x0000000700027223 */ /* 0x000fc800000000ff */
[----:B------:R-:W-:-:S04]  /*17a0*/  FFMA R5, R2, -R3, R7 ;  /* 0x8000000302057223 */ /* 0x000fc80000000007 */
[----:B------:R-:W-:Y:S01]  /*17b0*/  FFMA R5, R0, R5, R2 ;  /* 0x0000000500057223 */ /* 0x000fe20000000002 */
[----:B0-----:R-:W-:Y:S06]  /*17c0*/  @!P0 BRA `(.L_x_26) ;  /* 0x00000000000c8947 */ /* 0x001fec0003800000 */
[----:B------:R-:W-:Y:S01]  /*17d0*/  IMAD.MOV.U32 R0, RZ, RZ, R7 ;  /* 0x000000ffff007224 */ /* 0x000fe200078e0007 */
[----:B------:R-:W-:-:S07]  /*17e0*/  MOV R6, 0x1800 ;  /* 0x0000180000067802 */ /* 0x000fce0000000f00 */
[----:B------:R-:W-:Y:S05]  /*17f0*/  CALL.REL.NOINC `($__internal_0_$__cuda_sm3x_div_rn_noftz_f32_slowpath) ;  /* 0x0000000800bc7944 */ /* 0x000fea0003c00000 */
.L_x_26:
[----:B------:R-:W-:Y:S05]  /*1800*/  BSYNC.RECONVERGENT B2 ;  /* 0x0000000000027941 */ /* 0x000fea0003800200 */
.L_x_25:
[----:B------:R-:W0:Y:S01]  /*1810*/  LDCU.128 UR12, c[0x0][0x380] ;  /* 0x00007000ff0c77ac */ /* 0x000e220008000c00 */
[----:B------:R-:W-:-:S06]  /*1820*/  UIADD3 UR5, UPT, UPT, UR4, 0x1, URZ ;  /* 0x0000000104057890 */ /* 0x000fcc000fffe0ff */
[----:B------:R-:W-:-:S04]  /*1830*/  IADD3 R0, P0, PT, R14, UR5, RZ ;  /* 0x000000050e007c10 */ /* 0x000fc8000ff1e0ff */
[----:B------:R-:W-:Y:S01]  /*1840*/  SHF.L.U32 R8, R0, 0x2, RZ ;  /* 0x0000000200087819 */ /* 0x000fe200000006ff */
[----:B------:R-:W-:Y:S01]  /*1850*/  IMAD.X R7, RZ, RZ, R4, P0 ;  /* 0x000000ffff077224 */ /* 0x000fe200000e0604 */
[----:B0-----:R-:W-:-:S04]  /*1860*/  IADD3 R6, P0, PT, R12, UR14, RZ ;  /* 0x0000000e0c067c10 */ /* 0x001fc8000ff1e0ff */
[----:B------:R-:W-:Y:S02]  /*1870*/  SHF.L.U64.HI R12, R0, 0x2, R7 ;  /* 0x00000002000c7819 */ /* 0x000fe40000010207 */
[----:B------:R-:W-:Y:S02]  /*1880*/  IADD3 R10, P1, PT, R8, UR12, RZ ;  /* 0x0000000c080a7c10 */ /* 0x000fe4000ff3e0ff */
[----:B------:R-:W-:Y:S02]  /*1890*/  IADD3.X R7, PT, PT, R9, UR15, RZ, P0, !PT ;  /* 0x0000000f09077c10 */ /* 0x000fe400087fe4ff */
[----:B------:R-:W-:-:S03]  /*18a0*/  IADD3.X R11, PT, PT, R12, UR13, RZ, P1, !PT ;  /* 0x0000000d0c0b7c10 */ /* 0x000fc60008ffe4ff */
        /* <DEDUP_REMOVED lines=15> */
.L_x_28:
[----:B------:R-:W-:Y:S05]  /*19a0*/  BSYNC.RECONVERGENT B2 ;  /* 0x0000000000027941 */ /* 0x000fea0003800200 */
.L_x_27:
[----:B------:R-:W0:Y:S01]  /*19b0*/  LDCU.128 UR12, c[0x0][0x380] ;  /* 0x00007000ff0c77ac */ /* 0x000e220008000c00 */
[----:B------:R-:W-:-:S06]  /*19c0*/  UIADD3 UR5, UPT, UPT, UR4, 0x2, URZ ;  /* 0x0000000204057890 */ /* 0x000fcc000fffe0ff */
[----:B------:R-:W-:-:S05]  /*19d0*/  IADD3 R0, P0, PT, R14, UR5, RZ ;  /* 0x000000050e007c10 */ /* 0x000fca000ff1e0ff */
[----:B------:R-:W-:Y:S02]  /*19e0*/  IMAD.X R5, RZ, RZ, R4, P0 ;  /* 0x000000ffff057224 */ /* 0x000fe400000e0604 */
[----:B------:R-:W-:Y:S01]  /*19f0*/  IMAD.SHL.U32 R9, R0, 0x4, RZ ;  /* 0x0000000400097824 */ /* 0x000fe200078e00ff */
[----:B0-----:R-:W-:Y:S02]  /*1a00*/  IADD3 R6, P0, PT, R8, UR14, RZ ;  /* 0x0000000e08067c10 */ /* 0x001fe4000ff1e0ff */
        /* <DEDUP_REMOVED lines=18> */
.L_x_30:
[----:B------:R-:W-:Y:S05]  /*1b30*/  BSYNC.RECONVERGENT B2 ;  /* 0x0000000000027941 */ /* 0x000fea0003800200 */
.L_x_29:
[----:B------:R-:W0:Y:S01]  /*1b40*/  LDCU.128 UR12, c[0x0][0x380] ;  /* 0x00007000ff0c77ac */ /* 0x000e220008000c00 */
[----:B------:R-:W-:-:S06]  /*1b50*/  UIADD3 UR5, UPT, UPT, UR4, 0x3, URZ ;  /* 0x0000000304057890 */ /* 0x000fcc000fffe0ff */
[----:B------:R-:W-:-:S05]  /*1b60*/  IADD3 R0, P0, PT, R14, UR5, RZ ;  /* 0x000000050e007c10 */ /* 0x000fca000ff1e0ff */
[----:B------:R-:W-:Y:S02]  /*1b70*/  IMAD.X R7, RZ, RZ, R4, P0 ;  /* 0x000000ffff077224 */ /* 0x000fe400000e0604 */
[C---:B------:R-:W-:Y:S01]  /*1b80*/  IMAD.SHL.U32 R12, R0.reuse, 0x4, RZ ;  /* 0x00000004000c7824 */ /* 0x040fe200078e00ff */
        /* <DEDUP_REMOVED lines=20> */
.L_x_32:
[----:B------:R-:W-:Y:S05]  /*1cd0*/  BSYNC.RECONVERGENT B2 ;  /* 0x0000000000027941 */ /* 0x000fea0003800200 */
.L_x_31:
[----:B------:R-:W0:Y:S01]  /*1ce0*/  LDCU.64 UR10, c[0x0][0x388] ;  /* 0x00007100ff0a77ac */ /* 0x000e220008000a00 */
[----:B------:R-:W-:Y:S01]  /*1cf0*/  UIADD3 UR4, UPT, UPT, UR4, 0x4, URZ ;  /* 0x0000000404047890 */ /* 0x000fe2000fffe0ff */
[----:B------:R-:W-:Y:S01]  /*1d00*/  UMOV UR5, URZ ;  /* 0x000000ff00057c82 */ /* 0x000fe20008000000 */
[----:B0-----:R-:W-:-:S04]  /*1d10*/  IADD3 R12, P0, PT, R12, UR10, RZ ;  /* 0x0000000a0c0c7c10 */ /* 0x001fc8000ff1e0ff */
[----:B------:R-:W-:-:S05]  /*1d20*/  IADD3.X R13, PT, PT, R9, UR11, RZ, P0, !PT ;  /* 0x0000000b090d7c10 */ /* 0x000fca00087fe4ff */
[----:B------:R1:W-:Y:S04]  /*1d30*/  STG.E desc[UR8][R12.64], R17 ;  /* 0x000000110c007986 */ /* 0x0003e8000c101908 */
.L_x_24:
[----:B------:R-:W-:-:S04]  /*1d40*/  ISETP.NE.U32.AND P0, PT, RZ, UR6, PT ;  /* 0x00000006ff007c0c */ /* 0x000fc8000bf05070 */
[----:B------:R-:W-:-:S13]  /*1d50*/  ISETP.NE.AND.EX P0, PT, RZ, RZ, PT, P0 ;  /* 0x000000ffff00720c */ /* 0x000fda0003f05300 */
[----:B------:R-:W-:Y:S05]  /*1d60*/  @!P0 EXIT ;  /* 0x000000000000894d */ /* 0x000fea0003800000 */
[----:B------:R-:W-:-:S04]  /*1d70*/  UISETP.NE.U32.AND UP0, UPT, UR6, 0x1, UPT ;  /* 0x000000010600788c */ /* 0x000fc8000bf05070 */
[----:B------:R-:W-:-:S09]  /*1d80*/  UISETP.NE.AND.EX UP0, UPT, URZ, URZ, UPT, UP0 ;  /* 0x000000ffff00728c */ /* 0x000fd2000bf05300 */
[----:B------:R-:W-:Y:S05]  /*1d90*/  BRA.U !UP0, `(.L_x_33) ;  /* 0x0000000108d47547 */ /* 0x000fea000b800000 */
[----:B------:R-:W2:Y:S01]  /*1da0*/  LDCU.64 UR6, c[0x0][0x380] ;  /* 0x00007000ff0677ac */ /* 0x000ea20008000a00 */
[----:B0-----:R-:W-:-:S04]  /*1db0*/  IADD3 R9, P0, PT, R14, UR4, RZ ;  /* 0x000000040e097c10 */ /* 0x001fc8000ff1e0ff */
[----:B------:R-:W-:Y:S02]  /*1dc0*/  IADD3.X R0, PT, PT, R4, UR5, RZ, P0, !PT ;  /* 0x0000000504007c10 */ /* 0x000fe400087fe4ff */
[C---:B-1----:R-:W-:Y:S02]  /*1dd0*/  SHF.L.U32 R12, R9.reuse, 0x2, RZ ;  /* 0x00000002090c7819 */ /* 0x042fe400000006ff */
[----:B------:R-:W-:Y:S02]  /*1de0*/  SHF.L.U64.HI R9, R9, 0x2, R0 ;  /* 0x0000000209097819 */ /* 0x000fe40000010200 */
[----:B--2---:R-:W-:-:S04]  /*1df0*/  IADD3 R6, P0, PT, R12, UR6, RZ ;  /* 0x000000060c067c10 */ /* 0x004fc8000ff1e0ff */
        /* <DEDUP_REMOVED lines=14> */
.L_x_35:
[----:B------:R-:W-:Y:S05]  /*1ee0*/  BSYNC.RECONVERGENT B2 ;  /* 0x0000000000027941 */ /* 0x000fea0003800200 */
.L_x_34:
        /* <DEDUP_REMOVED lines=25> */
.L_x_37:
[----:B------:R-:W-:Y:S05]  /*2080*/  BSYNC.RECONVERGENT B2 ;  /* 0x0000000000027941 */ /* 0x000fea0003800200 */
.L_x_36:
[----:B------:R-:W0:Y:S01]  /*2090*/  LDCU.64 UR6, c[0x0][0x388] ;  /* 0x00007100ff0677ac */ /* 0x000e220008000a00 */
[----:B------:R-:W-:Y:S01]  /*20a0*/  UIADD3 UR4, UPT, UPT, UR4, 0x2, URZ ;  /* 0x0000000204047890 */ /* 0x000fe2000fffe0ff */
[----:B------:R-:W-:Y:S01]  /*20b0*/  UMOV UR5, URZ ;  /* 0x000000ff00057c82 */ /* 0x000fe20008000000 */
[----:B0-----:R-:W-:-:S04]  /*20c0*/  IADD3 R8, P0, PT, R8, UR6, RZ ;  /* 0x0000000608087c10 */ /* 0x001fc8000ff1e0ff */
[----:B------:R-:W-:-:S05]  /*20d0*/  IADD3.X R9, PT, PT, R12, UR7, RZ, P0, !PT ;  /* 0x000000070c097c10 */ /* 0x000fca00087fe4ff */
[----:B------:R2:W-:Y:S04]  /*20e0*/  STG.E desc[UR8][R8.64], R13 ;  /* 0x0000000d08007986 */ /* 0x0005e8000c101908 */
.L_x_33:
[----:B------:R-:W3:Y:S02]  /*20f0*/  LDC R0, c[0x0][0x398] ;  /* 0x0000e600ff007b82 */ /* 0x000ee40000000800 */
[----:B---3--:R-:W-:-:S04]  /*2100*/  LOP3.LUT R0, R0, 0x1, RZ, 0xc0, !PT ;  /* 0x0000000100007812 */ /* 0x008fc800078ec0ff */
[----:B------:R-:W-:-:S04]  /*2110*/  ISETP.NE.U32.AND P0, PT, R0, 0x1, PT ;  /* 0x000000010000780c */ /* 0x000fc80003f05070 */
[----:B------:R-:W-:-:S13]  /*2120*/  ISETP.NE.U32.AND.EX P0, PT, RZ, RZ, PT, P0 ;  /* 0x000000ffff00720c */ /* 0x000fda0003f05100 */
[----:B------:R-:W-:Y:S05]  /*2130*/  @P0 EXIT ;  /* 0x000000000000094d */ /* 0x000fea0003800000 */
[----:B------:R-:W3:Y:S01]  /*2140*/  LDCU.64 UR6, c[0x0][0x380] ;  /* 0x00007000ff0677ac */ /* 0x000ee20008000a00 */
[----:B0-2---:R-:W-:-:S04]  /*2150*/  IADD3 R8, P0, PT, R14, UR4, RZ ;  /* 0x000000040e087c10 */ /* 0x005fc8000ff1e0ff */
[----:B------:R-:W-:Y:S01]  /*2160*/  IADD3.X R5, PT, PT, R4, UR5, RZ, P0, !PT ;  /* 0x0000000504057c10 */ /* 0x000fe200087fe4ff */
[----:B------:R-:W-:-:S03]  /*2170*/  IMAD.SHL.U32 R4, R8, 0x4, RZ ;  /* 0x0000000408047824 */ /* 0x000fc600078e00ff */
[----:B------:R-:W-:Y:S02]  /*2180*/  SHF.L.U64.HI R8, R8, 0x2, R5 ;  /* 0x0000000208087819 */ /* 0x000fe40000010205 */
[----:B---3--:R-:W-:-:S04]  /*2190*/  IADD3 R6, P0, PT, R4, UR6, RZ ;  /* 0x0000000604067c10 */ /* 0x008fc8000ff1e0ff */
        /* <DEDUP_REMOVED lines=13> */
[----:B-1----:R-:W-:Y:S05]  /*2270*/  CALL.REL.NOINC `($__internal_0_$__cuda_sm3x_div_rn_noftz_f32_slowpath) ;  /* 0x00000000001c7944 */ /* 0x002fea0003c00000 */
[----:B------:R-:W-:-:S07]  /*2280*/  IMAD.MOV.U32 R9, RZ, RZ, R5 ;  /* 0x000000ffff097224 */ /* 0x000fce00078e0005 */
.L_x_39:
[----:B------:R-:W-:Y:S05]  /*2290*/  BSYNC.RECONVERGENT B2 ;  /* 0x0000000000027941 */ /* 0x000fea0003800200 */
.L_x_38:
[----:B------:R-:W0:Y:S02]  /*22a0*/  LDCU.64 UR4, c[0x0][0x388] ;  /* 0x00007100ff0477ac */ /* 0x000e240008000a00 */
[----:B0-----:R-:W-:-:S04]  /*22b0*/  IADD3 R4, P0, PT, R4, UR4, RZ ;  /* 0x0000000404047c10 */ /* 0x001fc8000ff1e0ff */
[----:B------:R-:W-:-:S05]  /*22c0*/  IADD3.X R5, PT, PT, R8, UR5, RZ, P0, !PT ;  /* 0x0000000508057c10 */ /* 0x000fca00087fe4ff */
[----:B------:R-:W-:Y:S01]  /*22d0*/  STG.E desc[UR8][R4.64], R9 ;  /* 0x0000000904007986 */ /* 0x000fe2000c101908 */
[----:B------:R-:W-:Y:S05]  /*22e0*/  EXIT ;  /* 0x000000000000794d */ /* 0x000fea0003800000 */
        .weak           $__internal_0_$__cuda_sm3x_div_rn_noftz_f32_slowpath
        .type           $__internal_0_$__cuda_sm3x_div_rn_noftz_f32_slowpath,@function
        .size           $__internal_0_$__cuda_sm3x_div_rn_noftz_f32_slowpath,(.L_x_52 - $__internal_0_$__cuda_sm3x_div_rn_noftz_f32_slowpath)
$__internal_0_$__cuda_sm3x_div_rn_noftz_f32_slowpath:
[--C-:B------:R-:W-:Y:S01]  /*22f0*/  SHF.R.U32.HI R2, RZ, 0x17, R3.reuse ;  /* 0x00000017ff027819 */ /* 0x100fe20000011603 */
[----:B------:R-:W-:Y:S01]  /*2300*/  BSSY.RECONVERGENT B0, `(.L_x_40) ;  /* 0x0000064000007945 */ /* 0x000fe20003800200 */
[----:B------:R-:W-:Y:S01]  /*2310*/  SHF.R.U32.HI R7, RZ, 0x17, R0 ;  /* 0x00000017ff077819 */ /* 0x000fe20000011600 */
[----:B------:R-:W-:Y:S01]  /*2320*/  IMAD.MOV.U32 R11, RZ, RZ, R3 ;  /* 0x000000ffff0b7224 */ /* 0x000fe200078e0003 */
[----:B------:R-:W-:Y:S02]  /*2330*/  LOP3.LUT R2, R2, 0xff, RZ, 0xc0, !PT ;  /* 0x000000ff02027812 */ /* 0x000fe400078ec0ff */
[----:B------:R-:W-:-:S03]  /*2340*/  LOP3.LUT R7, R7, 0xff, RZ, 0xc0, !PT ;  /* 0x000000ff07077812 */ /* 0x000fc600078ec0ff */
[----:B------:R-:W-:Y:S01]  /*2350*/  VIADD R10, R2, 0xffffffff ;  /* 0xffffffff020a7836 */ /* 0x000fe20000000000 */
[----:B------:R-:W-:-:S04]  /*2360*/  IADD3 R5, PT, PT, R7, -0x1, RZ ;  /* 0xffffffff07057810 */ /* 0x000fc80007ffe0ff */
[----:B------:R-:W-:-:S04]  /*2370*/  ISETP.GT.U32.AND P0, PT, R10, 0xfd, PT ;  /* 0x000000fd0a00780c */ /* 0x000fc80003f04070 */
[----:B------:R-:W-:-:S13]  /*2380*/  ISETP.GT.U32.OR P0, PT, R5, 0xfd, P0 ;  /* 0x000000fd0500780c */ /* 0x000fda0000704470 */
[----:B------:R-:W-:Y:S01]  /*2390*/  @!P0 IMAD.MOV.U32 R5, RZ, RZ, RZ ;  /* 0x000000ffff058224 */ /* 0x000fe200078e00ff */
[----:B------:R-:W-:Y:S06]  /*23a0*/  @!P0 BRA `(.L_x_41) ;  /* 0x0000000000608947 */ /* 0x000fec0003800000 */
[----:B------:R-:W-:Y:S02]  /*23b0*/  FSETP.GTU.FTZ.AND P0, PT, |R0|, +INF , PT ;  /* 0x7f8000000000780b */ /* 0x000fe40003f1c200 */
[----:B------:R-:W-:-:S04]  /*23c0*/  FSETP.GTU.FTZ.AND P1, PT, |R3|, +INF , PT ;  /* 0x7f8000000300780b */ /* 0x000fc80003f3c200 */
[----:B------:R-:W-:-:S13]  /*23d0*/  PLOP3.LUT P0, PT, P0, P1, PT, 0xf8, 0x8f ;  /* 0x00000000008f781c */ /* 0x000fda0000703f70 */
[----:B------:R-:W-:Y:S05]  /*23e0*/  @P0 BRA `(.L_x_42) ;  /* 0x0000000400500947 */ /* 0x000fea0003800000 */
[----:B------:R-:W-:-:S13]  /*23f0*/  LOP3.LUT P0, RZ, R11, 0x7fffffff, R0, 0xc8, !PT ;  /* 0x7fffffff0bff7812 */ /* 0x000fda000780c800 */
[----:B------:R-:W-:Y:S05]  /*2400*/  @!P0 BRA `(.L_x_43) ;  /* 0x0000000400408947 */ /* 0x000fea0003800000 */
[C---:B------:R-:W-:Y:S02]  /*2410*/  FSETP.NEU.FTZ.AND P2, PT, |R0|.reuse, +INF , PT ;  /* 0x7f8000000000780b */ /* 0x040fe40003f5d200 */
[----:B------:R-:W-:Y:S02]  /*2420*/  FSETP.NEU.FTZ.AND P1, PT, |R3|, +INF , PT ;  /* 0x7f8000000300780b */ /* 0x000fe40003f3d200 */
[----:B------:R-:W-:-:S11]  /*2430*/  FSETP.NEU.FTZ.AND P0, PT, |R0|, +INF , PT ;  /* 0x7f8000000000780b */ /* 0x000fd60003f1d200 */
[----:B------:R-:W-:Y:S05]  /*2440*/  @!P1 BRA !P2, `(.L_x_43) ;  /* 0x0000000400309947 */ /* 0x000fea0005000000 */
[----:B------:R-:W-:-:S04]  /*2450*/  LOP3.LUT P2, RZ, R0, 0x7fffffff, RZ, 0xc0, !PT ;  /* 0x7fffffff00ff7812 */ /* 0x000fc8000784c0ff */
[----:B------:R-:W-:-:S13]  /*2460*/  PLOP3.LUT P1, PT, P1, P2, PT, 0x2f, 0xf2 ;  /* 0x0000000000f2781c */ /* 0x000fda0000f24577 */
[----:B------:R-:W-:Y:S05]  /*2470*/  @P1 BRA `(.L_x_44) ;  /* 0x00000004001c1947 */ /* 0x000fea0003800000 */
[----:B------:R-:W-:-:S04]  /*2480*/  LOP3.LUT P1, RZ, R11, 0x7fffffff, RZ, 0xc0, !PT ;  /* 0x7fffffff0bff7812 */ /* 0x000fc8000782c0ff */
[----:B------:R-:W-:-:S13]  /*2490*/  PLOP3.LUT P0, PT, P0, P1, PT, 0x2f, 0xf2 ;  /* 0x0000000000f2781c */ /* 0x000fda0000702577 */
[----:B------:R-:W-:Y:S05]  /*24a0*/  @P0 BRA `(.L_x_45) ;  /* 0x0000000400040947 */ /* 0x000fea0003800000 */
[----:B------:R-:W-:Y:S01]  /*24b0*/  VIADD R5, R7, 0xffffffff ;  /* 0xffffffff07057836 */ /* 0x000fe20000000000 */
[----:B------:R-:W-:-:S04]  /*24c0*/  ISETP.GE.AND P1, PT, R10, RZ, PT ;  /* 0x000000ff0a00720c */ /* 0x000fc80003f26270 */
[----:B------:R-:W-:-:S09]  /*24d0*/  ISETP.GE.AND P0, PT, R5, RZ, PT ;  /* 0x000000ff0500720c */ /* 0x000fd20003f06270 */
[----:B------:R-:W-:-:S04]  /*24e0*/  @!P1 FFMA R11, R3, 1.84467440737095516160e+19, RZ ;  /* 0x5f800000030b9823 */ /* 0x000fc800000000ff */
[----:B------:R-:W-:Y:S01]  /*24f0*/  @P0 IMAD.MOV.U32 R5, RZ, RZ, RZ ;  /* 0x000000ffff050224 */ /* 0x000fe200078e00ff */
[----:B------:R-:W-:Y:S01]  /*2500*/  @!P0 MOV R5, 0xffffffc0 ;  /* 0xffffffc000058802 */ /* 0x000fe20000000f00 */
[----:B------:R-:W-:-:S04]  /*2510*/  @!P0 FFMA R0, R0, 1.84467440737095516160e+19, RZ ;  /* 0x5f80000000008823 */ /* 0x000fc800000000ff */
[----:B------:R-:W-:-:S07]  /*2520*/  @!P1 VIADD R5, R5, 0x40 ;  /* 0x0000004005059836 */ /* 0x000fce0000000000 */
.L_x_41:
[----:B------:R-:W-:Y:S01]  /*2530*/  LEA R10, R2, 0xc0800000, 0x17 ;  /* 0xc0800000020a7811 */ /* 0x000fe200078eb8ff */
[----:B------:R-:W-:Y:S01]  /*2540*/  VIADD R7, R7, 0xffffff81 ;  /* 0xffffff8107077836 */ /* 0x000fe20000000000 */
[----:B------:R-:W-:Y:S03]  /*2550*/  BSSY.RECONVERGENT B1, `(.L_x_46) ;  /* 0x0000035000017945 */ /* 0x000fe60003800200 */
[----:B------:R-:W-:Y:S02]  /*2560*/  IMAD.IADD R18, R11, 0x1, -R10 ;  /* 0x000000010b127824 */ /* 0x000fe400078e0a0a */
[----:B------:R-:W-:Y:S02]  /*2570*/  IMAD R0, R7, -0x800000, R0 ;  /* 0xff80000007007824 */ /* 0x000fe400078e0200 */
[----:B------:R-:W0:Y:S01]  /*2580*/  MUFU.RCP R10, R18 ;  /* 0x00000012000a7308 */ /* 0x000e220000001000 */
[----:B------:R-:W-:-:S04]  /*2590*/  FADD.FTZ R11, -R18, -RZ ;  /* 0x800000ff120b7221 */ /* 0x000fc80000010100 */
[----:B0-----:R-:W-:-:S04]  /*25a0*/  FFMA R17, R10, R11, 1 ;  /* 0x3f8000000a117423 */ /* 0x001fc8000000000b */
[----:B------:R-:W-:-:S04]  /*25b0*/  FFMA R17, R10, R17, R10 ;  /* 0x000000110a117223 */ /* 0x000fc8000000000a */
[----:B------:R-:W-:-:S04]  /*25c0*/  FFMA R10, R0, R17, RZ ;  /* 0x00000011000a7223 */ /* 0x000fc800000000ff */
[----:B------:R-:W-:-:S04]  /*25d0*/  FFMA R16, R11, R10, R0 ;  /* 0x0000000a0b107223 */ /* 0x000fc80000000000 */
[----:B------:R-:W-:Y:S01]  /*25e0*/  FFMA R16, R17, R16, R10 ;  /* 0x0000001011107223 */ /* 0x000fe2000000000a */
[----:B------:R-:W-:-:S03]  /*25f0*/  IADD3 R10, PT, PT, R7, 0x7f, -R2 ;  /* 0x0000007f070a7810 */ /* 0x000fc60007ffe802 */
[----:B------:R-:W-:Y:S02]  /*2600*/  FFMA R11, R11, R16, R0 ;  /* 0x000000100b0b7223 */ /* 0x000fe40000000000 */
[----:B------:R-:W-:Y:S02]  /*2610*/  IMAD.IADD R5, R10, 0x1, R5 ;  /* 0x000000010a057824 */ /* 0x000fe400078e0205 */
[----:B------:R-:W-:-:S05]  /*2620*/  FFMA R0, R17, R11, R16 ;  /* 0x0000000b11007223 */ /* 0x000fca0000000010 */
[----:B------:R-:W-:-:S04]  /*2630*/  SHF.R.U32.HI R2, RZ, 0x17, R0 ;  /* 0x00000017ff027819 */ /* 0x000fc80000011600 */
[----:B------:R-:W-:-:S04]  /*2640*/  LOP3.LUT R2, R2, 0xff, RZ, 0xc0, !PT ;  /* 0x000000ff02027812 */ /* 0x000fc800078ec0ff */
[----:B------:R-:W-:-:S05]  /*2650*/  IADD3 R2, PT, PT, R2, R5, RZ ;  /* 0x0000000502027210 */ /* 0x000fca0007ffe0ff */
[----:B------:R-:W-:-:S05]  /*2660*/  VIADD R7, R2, 0xffffffff ;  /* 0xffffffff02077836 */ /* 0x000fca0000000000 */
[----:B------:R-:W-:-:S13]  /*2670*/  ISETP.GE.U32.AND P0, PT, R7, 0xfe, PT ;  /* 0x000000fe0700780c */ /* 0x000fda0003f06070 */
[----:B------:R-:W-:Y:S05]  /*2680*/  @!P0 BRA `(.L_x_47) ;  /* 0x0000000000808947 */ /* 0x000fea0003800000 */
[----:B------:R-:W-:-:S13]  /*2690*/  ISETP.GT.AND P0, PT, R2, 0xfe, PT ;  /* 0x000000fe0200780c */ /* 0x000fda0003f04270 */
[----:B------:R-:W-:Y:S05]  /*26a0*/  @P0 BRA `(.L_x_48) ;  /* 0x00000000006c0947 */ /* 0x000fea0003800000 */
[----:B------:R-:W-:-:S13]  /*26b0*/  ISETP.GE.AND P0, PT, R2, 0x1, PT ;  /* 0x000000010200780c */ /* 0x000fda0003f06270 */
[----:B------:R-:W-:Y:S05]  /*26c0*/  @P0 BRA `(.L_x_49) ;  /* 0x0000000000740947 */ /* 0x000fea0003800000 */
[----:B------:R-:W-:Y:S02]  /*26d0*/  ISETP.GE.AND P0, PT, R2, -0x18, PT ;  /* 0xffffffe80200780c */ /* 0x000fe40003f06270 */
[----:B------:R-:W-:-:S11]  /*26e0*/  LOP3.LUT R0, R0, 0x80000000, RZ, 0xc0, !PT ;  /* 0x8000000000007812 */ /* 0x000fd600078ec0ff */
[----:B------:R-:W-:Y:S05]  /*26f0*/  @!P0 BRA `(.L_x_49) ;  /* 0x0000000000688947 */ /* 0x000fea0003800000 */
[CCC-:B------:R-:W-:Y:S01]  /*2700*/  FFMA.RZ R5, R17.reuse, R11.reuse, R16.reuse ;  /* 0x0000000b11057223 */ /* 0x1c0fe2000000c010 */
[C---:B------:R-:W-:Y:S02]  /*2710*/  VIADD R10, R2.reuse, 0x20 ;  /* 0x00000020020a7836 */ /* 0x040fe40000000000 */
[CCC-:B------:R-:W-:Y:S01]  /*2720*/  FFMA.RP R7, R17.reuse, R11.reuse, R16.reuse ;  /* 0x0000000b11077223 */ /* 0x1c0fe20000008010 */
[C---:B------:R-:W-:Y:S01]  /*2730*/  ISETP.NE.AND P2, PT, R2.reuse, RZ, PT ;  /* 0x000000ff0200720c */ /* 0x040fe20003f45270 */
[----:B------:R-:W-:Y:S01]  /*2740*/  FFMA.RM R16, R17, R11, R16 ;  /* 0x0000000b11107223 */ /* 0x000fe20000004010 */
[----:B------:R-:W-:Y:S02]  /*2750*/  LOP3.LUT R5, R5, 0x7fffff, RZ, 0xc0, !PT ;  /* 0x007fffff05057812 */ /* 0x000fe400078ec0ff */
[----:B------:R-:W-:Y:S01]  /*2760*/  ISETP.NE.AND P1, PT, R2, RZ, PT ;  /* 0x000000ff0200720c */ /* 0x000fe20003f25270 */
[----:B------:R-:W-:Y:S01]  /*2770*/  IMAD.MOV R2, RZ, RZ, -R2 ;  /* 0x000000ffff027224 */ /* 0x000fe200078e0a02 */
[----:B------:R-:W-:-:S02]  /*2780*/  LOP3.LUT R5, R5, 0x800000, RZ, 0xfc, !PT ;  /* 0x0080000005057812 */ /* 0x000fc400078efcff */
[----:B------:R-:W-:Y:S02]  /*2790*/  FSETP.NEU.FTZ.AND P0, PT, R7, R16, PT ;  /* 0x000000100700720b */ /* 0x000fe40003f1d000 */
[----:B------:R-:W-:Y:S02]  /*27a0*/  SHF.L.U32 R10, R5, R10, RZ ;  /* 0x0000000a050a7219 */ /* 0x000fe400000006ff */
[----:B------:R-:W-:Y:S02]  /*27b0*/  SEL R2, R2, RZ, P2 ;  /* 0x000000ff02027207 */ /* 0x000fe40001000000 */
[----:B------:R-:W-:Y:S02]  /*27c0*/  ISETP.NE.AND P1, PT, R10, RZ, P1 ;  /* 0x000000ff0a00720c */ /* 0x000fe40000f25270 */
[----:B------:R-:W-:Y:S02]  /*27d0*/  SHF.R.U32.HI R2, RZ, R2, R5 ;  /* 0x00000002ff027219 */ /* 0x000fe40000011605 */
[----:B------:R-:W-:-:S02]  /*27e0*/  PLOP3.LUT P0, PT, P0, P1, PT, 0xf8, 0x8f ;  /* 0x00000000008f781c */ /* 0x000fc40000703f70 */
[----:B------:R-:W-:Y:S02]  /*27f0*/  SHF.R.U32.HI R10, RZ, 0x1, R2 ;  /* 0x00000001ff0a7819 */ /* 0x000fe40000011602 */
[----:B------:R-:W-:-:S04]  /*2800*/  SEL R5, RZ, 0x1, !P0 ;  /* 0x00000001ff057807 */ /* 0x000fc80004000000 */
[----:B------:R-:W-:-:S04]  /*2810*/  LOP3.LUT R5, R5, 0x1, R10, 0xf8, !PT ;  /* 0x0000000105057812 */ /* 0x000fc800078ef80a */
[----:B------:R-:W-:-:S05]  /*2820*/  LOP3.LUT R5, R5, R2, RZ, 0xc0, !PT ;  /* 0x0000000205057212 */ /* 0x000fca00078ec0ff */
[----:B------:R-:W-:-:S05]  /*2830*/  IMAD.IADD R5, R10, 0x1, R5 ;  /* 0x000000010a057824 */ /* 0x000fca00078e0205 */
[----:B------:R-:W-:Y:S01]  /*2840*/  LOP3.LUT R0, R5, R0, RZ, 0xfc, !PT ;  /* 0x0000000005007212 */ /* 0x000fe200078efcff */
[----:B------:R-:W-:Y:S06]  /*2850*/  BRA `(.L_x_49) ;  /* 0x0000000000107947 */ /* 0x000fec0003800000 */
.L_x_48:
[----:B------:R-:W-:-:S04]  /*2860*/  LOP3.LUT R0, R0, 0x80000000, RZ, 0xc0, !PT ;  /* 0x8000000000007812 */ /* 0x000fc800078ec0ff */
[----:B------:R-:W-:Y:S01]  /*2870*/  LOP3.LUT R0, R0, 0x7f800000, RZ, 0xfc, !PT ;  /* 0x7f80000000007812 */ /* 0x000fe200078efcff */
[----:B------:R-:W-:Y:S06]  /*2880*/  BRA `(.L_x_49) ;  /* 0x0000000000047947 */ /* 0x000fec0003800000 */
.L_x_47:
[----:B------:R-:W-:-:S07]  /*2890*/  LEA R0, R5, R0, 0x17 ;  /* 0x0000000005007211 */ /* 0x000fce00078eb8ff */
.L_x_49:
[----:B------:R-:W-:Y:S05]  /*28a0*/  BSYNC.RECONVERGENT B1 ;  /* 0x0000000000017941 */ /* 0x000fea0003800200 */
.L_x_46:
[----:B------:R-:W-:Y:S05]  /*28b0*/  BRA `(.L_x_50) ;  /* 0x0000000000207947 */ /* 0x000fea0003800000 */
.L_x_45:
[----:B------:R-:W-:-:S04]  /*28c0*/  LOP3.LUT R0, R11, 0x80000000, R0, 0x48, !PT ;  /* 0x800000000b007812 */ /* 0x000fc800078e4800 */
[----:B------:R-:W-:Y:S01]  /*28d0*/  LOP3.LUT R0, R0, 0x7f800000, RZ, 0xfc, !PT ;  /* 0x7f80000000007812 */ /* 0x000fe200078efcff */
[----:B------:R-:W-:Y:S06]  /*28e0*/  BRA `(.L_x_50) ;  /* 0x0000000000147947 */ /* 0x000fec0003800000 */
.L_x_44:
[----:B------:R-:W-:Y:S01]  /*28f0*/  LOP3.LUT R0, R11, 0x80000000, R0, 0x48, !PT ;  /* 0x800000000b007812 */ /* 0x000fe200078e4800 */
[----:B------:R-:W-:Y:S06]  /*2900*/  BRA `(.L_x_50) ;  /* 0x00000000000c7947 */ /* 0x000fec0003800000 */
.L_x_43:
[----:B------:R-:W0:Y:S01]  /*2910*/  MUFU.RSQ R0, -QNAN ;  /* 0xffc0000000007908 */ /* 0x000e220000001400 */
[----:B------:R-:W-:Y:S05]  /*2920*/  BRA `(.L_x_50) ;  /* 0x0000000000047947 */ /* 0x000fea0003800000 */
.L_x_42:
[----:B------:R-:W-:-:S07]  /*2930*/  FADD.FTZ R0, R0, R3 ;  /* 0x0000000300007221 */ /* 0x000fce0000010000 */
.L_x_50:
[----:B------:R-:W-:Y:S05]  /*2940*/  BSYNC.RECONVERGENT B0 ;  /* 0x0000000000007941 */ /* 0x000fea0003800200 */
.L_x_40:
[----:B------:R-:W-:Y:S02]  /*2950*/  IMAD.MOV.U32 R7, RZ, RZ, 0x0 ;  /* 0x00000000ff077424 */ /* 0x000fe400078e00ff */
[----:B0-----:R-:W-:Y:S02]  /*2960*/  IMAD.MOV.U32 R5, RZ, RZ, R0 ;  /* 0x000000ffff057224 */ /* 0x001fe400078e0000 */
[----:B------:R-:W-:Y:S05]  /*2970*/  RET.REL.NODEC R6 `(_Z16l1_normalizationPKfPfmm) ;  /* 0xffffffd406a07950 */ /* 0x000fea0003c3ffff */
.L_x_51:
[----:B------:R-:W-:-:S00]  /*2980*/  BRA `(.L_x_51) ;  /* 0xfffffffc00fc7947 */ /* 0x000fc0000383ffff */
[----:B------:R-:W-:-:S00]  /*2990*/  NOP ;  /* 0x0000000000007918 */ /* 0x000fc00000000000 */
        /* <DEDUP_REMOVED lines=14> */
.L_x_52:


//--------------------- .nv.shared.reserved.0     --------------------------
	.section	.nv.shared.reserved.0,"aw",@nobits
	.weak		__nv_reservedSMEM_offset_0_alias
	.size		__nv_reservedSMEM_offset_0_alias, 0, 64
	.other		__nv_reservedSMEM_offset_0_alias,@"STO_CUDA_RESERVED_SHARED STV_DEFAULT"
__nv_reservedSMEM_offset_0_alias:
	.zero		0
	.zero		64


//--------------------- .nv.constant0._Z16l1_normalizationPKfPfmm --------------------------
	.section	.nv.constant0._Z16l1_normalizationPKfPfmm,"a",@progbits
	.sectionflags	@""
	.align	4
.nv.constant0._Z16l1_normalizationPKfPfmm:
	.zero		928


//--------------------- SYMBOLS --------------------------

	.type		.nv.reservedSmem.offset0,@object
	.size		.nv.reservedSmem.offset0,0x4
